//
// Generated by NVIDIA NVVM Compiler
//
// Compiler Build ID: CL-36424714
// Cuda compilation tools, release 13.0, V13.0.88
// Based on NVVM 20.0.0
//

.version 9.0
.target sm_100
.address_size 64

	// .globl	di_batch_from_precomputed_f32
// _ZZN34_INTERNAL_83c0dcf1_4_k_cu_ec9da2fa16block_reduce_sumEfE9warp_sums has been demoted

.visible .entry di_batch_from_precomputed_f32(
	.param .u64 .ptr .align 1 di_batch_from_precomputed_f32_param_0,
	.param .u64 .ptr .align 1 di_batch_from_precomputed_f32_param_1,
	.param .u64 .ptr .align 1 di_batch_from_precomputed_f32_param_2,
	.param .u64 .ptr .align 1 di_batch_from_precomputed_f32_param_3,
	.param .u64 .ptr .align 1 di_batch_from_precomputed_f32_param_4,
	.param .u32 di_batch_from_precomputed_f32_param_5,
	.param .u32 di_batch_from_precomputed_f32_param_6,
	.param .u32 di_batch_from_precomputed_f32_param_7,
	.param .u64 .ptr .align 1 di_batch_from_precomputed_f32_param_8,
	.param .u64 .ptr .align 1 di_batch_from_precomputed_f32_param_9
)
{
	.reg .pred 	%p<58>;
	.reg .b32 	%r<106>;
	.reg .b32 	%f<174>;
	.reg .b64 	%rd<47>;
	// demoted variable
	.shared .align 4 .b8 _ZZN34_INTERNAL_83c0dcf1_4_k_cu_ec9da2fa16block_reduce_sumEfE9warp_sums[128];
	ld.param.u64 	%rd19, [di_batch_from_precomputed_f32_param_0];
	ld.param.u64 	%rd20, [di_batch_from_precomputed_f32_param_1];
	ld.param.u64 	%rd21, [di_batch_from_precomputed_f32_param_2];
	ld.param.u64 	%rd17, [di_batch_from_precomputed_f32_param_3];
	ld.param.u64 	%rd18, [di_batch_from_precomputed_f32_param_4];
	ld.param.u32 	%r26, [di_batch_from_precomputed_f32_param_5];
	ld.param.u32 	%r27, [di_batch_from_precomputed_f32_param_6];
	ld.param.u32 	%r28, [di_batch_from_precomputed_f32_param_7];
	ld.param.u64 	%rd22, [di_batch_from_precomputed_f32_param_8];
	ld.param.u64 	%rd23, [di_batch_from_precomputed_f32_param_9];
	cvta.to.global.u64 	%rd1, %rd21;
	cvta.to.global.u64 	%rd2, %rd20;
	cvta.to.global.u64 	%rd3, %rd19;
	cvta.to.global.u64 	%rd4, %rd23;
	cvta.to.global.u64 	%rd5, %rd22;
	mov.u32 	%r100, %ctaid.x;
	setp.ge.s32 	%p1, %r100, %r28;
	@%p1 bra 	$L__BB0_37;
	mov.u32 	%r2, %tid.x;
	mov.u32 	%r3, %ntid.x;
	add.s32 	%r29, %r2, %r27;
	add.s32 	%r4, %r29, 1;
	and.b32  	%r5, %r2, 31;
	shr.u32 	%r30, %r2, 3;
	mov.u32 	%r31, _ZZN34_INTERNAL_83c0dcf1_4_k_cu_ec9da2fa16block_reduce_sumEfE9warp_sums;
	add.s32 	%r6, %r31, %r30;
	add.s32 	%r32, %r3, 31;
	shr.u32 	%r7, %r32, 5;
	shl.b32 	%r33, %r2, 2;
	and.b32  	%r34, %r33, 124;
	add.s32 	%r8, %r31, %r34;
	cvta.to.global.u64 	%rd6, %rd17;
	cvta.to.global.u64 	%rd7, %rd18;
$L__BB0_2:
	mul.wide.s32 	%rd24, %r100, 4;
	add.s64 	%rd25, %rd6, %rd24;
	ld.global.nc.u32 	%r10, [%rd25];
	add.s64 	%rd26, %rd7, %rd24;
	ld.global.nc.u32 	%r105, [%rd26];
	setp.lt.s32 	%p2, %r10, 1;
	setp.lt.s32 	%p3, %r105, 0;
	setp.ge.s32 	%p4, %r105, %r26;
	or.pred  	%p5, %p3, %p4;
	or.pred  	%p7, %p2, %p5;
	@%p7 bra 	$L__BB0_36;
	cvt.rn.f32.u32 	%f42, %r10;
	rcp.rn.f32 	%f1, %f42;
	mul.lo.s32 	%r12, %r100, %r26;
	add.s32 	%r13, %r10, %r27;
	setp.le.s32 	%p8, %r13, %r26;
	@%p8 bra 	$L__BB0_8;
	setp.ge.s32 	%p55, %r2, %r26;
	@%p55 bra 	$L__BB0_7;
	mov.u32 	%r101, %r2;
$L__BB0_6:
	add.s32 	%r97, %r101, %r12;
	mul.wide.s32 	%rd41, %r97, 4;
	add.s64 	%rd42, %rd5, %rd41;
	mov.b32 	%r98, 2143289344;
	st.global.u32 	[%rd42], %r98;
	add.s64 	%rd43, %rd4, %rd41;
	st.global.u32 	[%rd43], %r98;
	add.s32 	%r101, %r101, %r3;
	setp.lt.s32 	%p56, %r101, %r26;
	@%p56 bra 	$L__BB0_6;
$L__BB0_7:
	bar.sync 	0;
	bra.uni 	$L__BB0_36;
$L__BB0_8:
	setp.ge.s32 	%p9, %r2, %r105;
	@%p9 bra 	$L__BB0_11;
	mov.u32 	%r102, %r2;
$L__BB0_10:
	add.s32 	%r35, %r102, %r12;
	mul.wide.s32 	%rd27, %r35, 4;
	add.s64 	%rd28, %rd5, %rd27;
	mov.b32 	%r36, 2143289344;
	st.global.u32 	[%rd28], %r36;
	add.s64 	%rd29, %rd4, %rd27;
	st.global.u32 	[%rd29], %r36;
	add.s32 	%r102, %r102, %r3;
	setp.lt.s32 	%p10, %r102, %r105;
	@%p10 bra 	$L__BB0_10;
$L__BB0_11:
	bar.sync 	0;
	setp.ge.s32 	%p11, %r4, %r13;
	mov.f32 	%f158, 0f00000000;
	mov.f32 	%f159, %f158;
	mov.f32 	%f160, %f158;
	@%p11 bra 	$L__BB0_14;
	mov.f32 	%f160, 0f00000000;
	mov.u32 	%r103, %r4;
	mov.f32 	%f159, %f160;
	mov.f32 	%f158, %f160;
$L__BB0_13:
	mul.wide.s32 	%rd30, %r103, 4;
	add.s64 	%rd31, %rd3, %rd30;
	ld.global.nc.f32 	%f45, [%rd31];
	add.f32 	%f158, %f158, %f45;
	add.s64 	%rd32, %rd2, %rd30;
	ld.global.nc.f32 	%f46, [%rd32];
	add.f32 	%f159, %f159, %f46;
	add.s64 	%rd33, %rd1, %rd30;
	ld.global.nc.f32 	%f47, [%rd33];
	add.f32 	%f160, %f160, %f47;
	add.s32 	%r103, %r103, %r3;
	setp.lt.s32 	%p12, %r103, %r13;
	@%p12 bra 	$L__BB0_13;
$L__BB0_14:
	setp.ne.s32 	%p13, %r5, 0;
	mov.b32 	%r37, %f158;
	shfl.sync.down.b32	%r38|%p14, %r37, 16, 31, -1;
	mov.b32 	%f48, %r38;
	add.f32 	%f49, %f158, %f48;
	mov.b32 	%r39, %f49;
	shfl.sync.down.b32	%r40|%p15, %r39, 8, 31, -1;
	mov.b32 	%f50, %r40;
	add.f32 	%f51, %f49, %f50;
	mov.b32 	%r41, %f51;
	shfl.sync.down.b32	%r42|%p16, %r41, 4, 31, -1;
	mov.b32 	%f52, %r42;
	add.f32 	%f53, %f51, %f52;
	mov.b32 	%r43, %f53;
	shfl.sync.down.b32	%r44|%p17, %r43, 2, 31, -1;
	mov.b32 	%f54, %r44;
	add.f32 	%f55, %f53, %f54;
	mov.b32 	%r45, %f55;
	shfl.sync.down.b32	%r46|%p18, %r45, 1, 31, -1;
	mov.b32 	%f56, %r46;
	add.f32 	%f11, %f55, %f56;
	@%p13 bra 	$L__BB0_16;
	st.shared.f32 	[%r6], %f11;
$L__BB0_16:
	setp.gt.u32 	%p19, %r2, 31;
	bar.sync 	0;
	mov.f32 	%f167, 0f00000000;
	@%p19 bra 	$L__BB0_20;
	setp.ge.u32 	%p20, %r5, %r7;
	mov.f32 	%f161, 0f00000000;
	@%p20 bra 	$L__BB0_19;
	ld.shared.f32 	%f161, [%r8];
$L__BB0_19:
	mov.b32 	%r47, %f161;
	shfl.sync.down.b32	%r48|%p21, %r47, 16, 31, -1;
	mov.b32 	%f59, %r48;
	add.f32 	%f60, %f161, %f59;
	mov.b32 	%r49, %f60;
	shfl.sync.down.b32	%r50|%p22, %r49, 8, 31, -1;
	mov.b32 	%f61, %r50;
	add.f32 	%f62, %f60, %f61;
	mov.b32 	%r51, %f62;
	shfl.sync.down.b32	%r52|%p23, %r51, 4, 31, -1;
	mov.b32 	%f63, %r52;
	add.f32 	%f64, %f62, %f63;
	mov.b32 	%r53, %f64;
	shfl.sync.down.b32	%r54|%p24, %r53, 2, 31, -1;
	mov.b32 	%f65, %r54;
	add.f32 	%f66, %f64, %f65;
	mov.b32 	%r55, %f66;
	shfl.sync.down.b32	%r56|%p25, %r55, 1, 31, -1;
	mov.b32 	%f67, %r56;
	add.f32 	%f167, %f66, %f67;
$L__BB0_20:
	setp.ne.s32 	%p26, %r5, 0;
	mov.b32 	%r57, %f159;
	shfl.sync.down.b32	%r58|%p27, %r57, 16, 31, -1;
	mov.b32 	%f68, %r58;
	add.f32 	%f69, %f159, %f68;
	mov.b32 	%r59, %f69;
	shfl.sync.down.b32	%r60|%p28, %r59, 8, 31, -1;
	mov.b32 	%f70, %r60;
	add.f32 	%f71, %f69, %f70;
	mov.b32 	%r61, %f71;
	shfl.sync.down.b32	%r62|%p29, %r61, 4, 31, -1;
	mov.b32 	%f72, %r62;
	add.f32 	%f73, %f71, %f72;
	mov.b32 	%r63, %f73;
	shfl.sync.down.b32	%r64|%p30, %r63, 2, 31, -1;
	mov.b32 	%f74, %r64;
	add.f32 	%f75, %f73, %f74;
	mov.b32 	%r65, %f75;
	shfl.sync.down.b32	%r66|%p31, %r65, 1, 31, -1;
	mov.b32 	%f76, %r66;
	add.f32 	%f16, %f75, %f76;
	@%p26 bra 	$L__BB0_22;
	st.shared.f32 	[%r6], %f16;
$L__BB0_22:
	setp.gt.u32 	%p32, %r2, 31;
	bar.sync 	0;
	mov.f32 	%f169, 0f00000000;
	@%p32 bra 	$L__BB0_26;
	setp.ge.u32 	%p33, %r5, %r7;
	mov.f32 	%f163, 0f00000000;
	@%p33 bra 	$L__BB0_25;
	ld.shared.f32 	%f163, [%r8];
$L__BB0_25:
	mov.b32 	%r67, %f163;
	shfl.sync.down.b32	%r68|%p34, %r67, 16, 31, -1;
	mov.b32 	%f79, %r68;
	add.f32 	%f80, %f163, %f79;
	mov.b32 	%r69, %f80;
	shfl.sync.down.b32	%r70|%p35, %r69, 8, 31, -1;
	mov.b32 	%f81, %r70;
	add.f32 	%f82, %f80, %f81;
	mov.b32 	%r71, %f82;
	shfl.sync.down.b32	%r72|%p36, %r71, 4, 31, -1;
	mov.b32 	%f83, %r72;
	add.f32 	%f84, %f82, %f83;
	mov.b32 	%r73, %f84;
	shfl.sync.down.b32	%r74|%p37, %r73, 2, 31, -1;
	mov.b32 	%f85, %r74;
	add.f32 	%f86, %f84, %f85;
	mov.b32 	%r75, %f86;
	shfl.sync.down.b32	%r76|%p38, %r75, 1, 31, -1;
	mov.b32 	%f87, %r76;
	add.f32 	%f169, %f86, %f87;
$L__BB0_26:
	setp.ne.s32 	%p39, %r5, 0;
	mov.b32 	%r77, %f160;
	shfl.sync.down.b32	%r78|%p40, %r77, 16, 31, -1;
	mov.b32 	%f88, %r78;
	add.f32 	%f89, %f160, %f88;
	mov.b32 	%r79, %f89;
	shfl.sync.down.b32	%r80|%p41, %r79, 8, 31, -1;
	mov.b32 	%f90, %r80;
	add.f32 	%f91, %f89, %f90;
	mov.b32 	%r81, %f91;
	shfl.sync.down.b32	%r82|%p42, %r81, 4, 31, -1;
	mov.b32 	%f92, %r82;
	add.f32 	%f93, %f91, %f92;
	mov.b32 	%r83, %f93;
	shfl.sync.down.b32	%r84|%p43, %r83, 2, 31, -1;
	mov.b32 	%f94, %r84;
	add.f32 	%f95, %f93, %f94;
	mov.b32 	%r85, %f95;
	shfl.sync.down.b32	%r86|%p44, %r85, 1, 31, -1;
	mov.b32 	%f96, %r86;
	add.f32 	%f21, %f95, %f96;
	@%p39 bra 	$L__BB0_28;
	st.shared.f32 	[%r6], %f21;
$L__BB0_28:
	setp.gt.u32 	%p45, %r2, 31;
	bar.sync 	0;
	@%p45 bra 	$L__BB0_35;
	setp.ge.u32 	%p46, %r5, %r7;
	mov.f32 	%f165, 0f00000000;
	@%p46 bra 	$L__BB0_31;
	ld.shared.f32 	%f165, [%r8];
$L__BB0_31:
	setp.ne.s32 	%p47, %r2, 0;
	mov.b32 	%r87, %f165;
	shfl.sync.down.b32	%r88|%p48, %r87, 16, 31, -1;
	mov.b32 	%f98, %r88;
	add.f32 	%f99, %f165, %f98;
	mov.b32 	%r89, %f99;
	shfl.sync.down.b32	%r90|%p49, %r89, 8, 31, -1;
	mov.b32 	%f100, %r90;
	add.f32 	%f101, %f99, %f100;
	mov.b32 	%r91, %f101;
	shfl.sync.down.b32	%r92|%p50, %r91, 4, 31, -1;
	mov.b32 	%f102, %r92;
	add.f32 	%f103, %f101, %f102;
	mov.b32 	%r93, %f103;
	shfl.sync.down.b32	%r94|%p51, %r93, 2, 31, -1;
	mov.b32 	%f104, %r94;
	add.f32 	%f105, %f103, %f104;
	mov.b32 	%r95, %f105;
	shfl.sync.down.b32	%r96|%p52, %r95, 1, 31, -1;
	mov.b32 	%f106, %r96;
	add.f32 	%f171, %f105, %f106;
	@%p47 bra 	$L__BB0_35;
	mov.f32 	%f108, 0f3F800000;
	sub.f32 	%f25, %f108, %f1;
	add.f32 	%f172, %f171, 0f00000000;
	mul.wide.u32 	%rd34, %r105, 4;
	add.s64 	%rd35, %rd3, %rd34;
	add.s64 	%rd46, %rd35, 4;
	add.s64 	%rd36, %rd2, %rd34;
	add.s64 	%rd45, %rd36, 4;
	add.s64 	%rd37, %rd1, %rd34;
	add.s64 	%rd44, %rd37, 4;
	add.s32 	%r104, %r105, %r12;
	mov.f32 	%f166, 0f00000000;
	mov.f32 	%f168, %f166;
	mov.f32 	%f170, %f166;
	mov.f32 	%f173, %f171;
$L__BB0_33:
	mul.wide.s32 	%rd38, %r104, 4;
	add.s64 	%rd39, %rd4, %rd38;
	add.s64 	%rd40, %rd5, %rd38;
	setp.eq.f32 	%p53, %f173, 0f00000000;
	mov.f32 	%f109, 0f42C80000;
	div.rn.f32 	%f110, %f109, %f172;
	selp.f32 	%f111, 0f00000000, %f110, %p53;
	add.f32 	%f112, %f166, %f167;
	mul.f32 	%f113, %f112, %f111;
	st.global.f32 	[%rd40], %f113;
	add.f32 	%f114, %f168, %f169;
	mul.f32 	%f115, %f114, %f111;
	st.global.f32 	[%rd39], %f115;
	add.s32 	%r105, %r105, 1;
	setp.ge.s32 	%p54, %r105, %r26;
	@%p54 bra 	$L__BB0_35;
	ld.global.nc.f32 	%f116, [%rd46];
	mul.f32 	%f117, %f25, %f167;
	neg.f32 	%f118, %f117;
	fma.rn.f32 	%f119, %f167, %f25, %f118;
	add.f32 	%f120, %f117, %f116;
	sub.f32 	%f121, %f120, %f117;
	sub.f32 	%f122, %f120, %f121;
	sub.f32 	%f123, %f117, %f122;
	sub.f32 	%f124, %f116, %f121;
	add.f32 	%f125, %f124, %f123;
	fma.rn.f32 	%f126, %f25, %f166, %f119;
	add.f32 	%f127, %f126, %f125;
	add.f32 	%f167, %f120, %f127;
	sub.f32 	%f128, %f167, %f120;
	sub.f32 	%f166, %f127, %f128;
	ld.global.nc.f32 	%f129, [%rd45];
	mul.f32 	%f130, %f25, %f169;
	neg.f32 	%f131, %f130;
	fma.rn.f32 	%f132, %f169, %f25, %f131;
	add.f32 	%f133, %f130, %f129;
	sub.f32 	%f134, %f133, %f130;
	sub.f32 	%f135, %f133, %f134;
	sub.f32 	%f136, %f130, %f135;
	sub.f32 	%f137, %f129, %f134;
	add.f32 	%f138, %f137, %f136;
	fma.rn.f32 	%f139, %f25, %f168, %f132;
	add.f32 	%f140, %f139, %f138;
	add.f32 	%f169, %f133, %f140;
	sub.f32 	%f141, %f169, %f133;
	sub.f32 	%f168, %f140, %f141;
	ld.global.nc.f32 	%f142, [%rd44];
	mul.f32 	%f143, %f25, %f171;
	neg.f32 	%f144, %f143;
	fma.rn.f32 	%f145, %f171, %f25, %f144;
	add.f32 	%f146, %f143, %f142;
	sub.f32 	%f147, %f146, %f143;
	sub.f32 	%f148, %f146, %f147;
	sub.f32 	%f149, %f143, %f148;
	sub.f32 	%f150, %f142, %f147;
	add.f32 	%f151, %f150, %f149;
	fma.rn.f32 	%f152, %f25, %f170, %f145;
	add.f32 	%f153, %f152, %f151;
	add.f32 	%f171, %f146, %f153;
	sub.f32 	%f154, %f171, %f146;
	sub.f32 	%f170, %f153, %f154;
	add.f32 	%f172, %f171, %f170;
	add.s64 	%rd46, %rd46, 4;
	add.s64 	%rd45, %rd45, 4;
	add.s64 	%rd44, %rd44, 4;
	add.s32 	%r104, %r104, 1;
	mov.f32 	%f173, %f172;
	bra.uni 	$L__BB0_33;
$L__BB0_35:
	bar.sync 	0;
$L__BB0_36:
	mov.u32 	%r99, %nctaid.x;
	add.s32 	%r100, %r100, %r99;
	setp.lt.s32 	%p57, %r100, %r28;
	@%p57 bra 	$L__BB0_2;
$L__BB0_37:
	ret;

}
	// .globl	di_many_series_one_param_f32
.visible .entry di_many_series_one_param_f32(
	.param .u64 .ptr .align 1 di_many_series_one_param_f32_param_0,
	.param .u64 .ptr .align 1 di_many_series_one_param_f32_param_1,
	.param .u64 .ptr .align 1 di_many_series_one_param_f32_param_2,
	.param .u64 .ptr .align 1 di_many_series_one_param_f32_param_3,
	.param .u32 di_many_series_one_param_f32_param_4,
	.param .u32 di_many_series_one_param_f32_param_5,
	.param .u32 di_many_series_one_param_f32_param_6,
	.param .u64 .ptr .align 1 di_many_series_one_param_f32_param_7,
	.param .u64 .ptr .align 1 di_many_series_one_param_f32_param_8
)
{
	.reg .pred 	%p<122>;
	.reg .b32 	%r<319>;
	.reg .b32 	%f<459>;
	.reg .b64 	%rd<259>;

	ld.param.u64 	%rd35, [di_many_series_one_param_f32_param_0];
	ld.param.u64 	%rd36, [di_many_series_one_param_f32_param_1];
	ld.param.u64 	%rd37, [di_many_series_one_param_f32_param_2];
	ld.param.u32 	%r99, [di_many_series_one_param_f32_param_4];
	ld.param.u32 	%r100, [di_many_series_one_param_f32_param_5];
	ld.param.u32 	%r101, [di_many_series_one_param_f32_param_6];
	ld.param.u64 	%rd38, [di_many_series_one_param_f32_param_7];
	ld.param.u64 	%rd39, [di_many_series_one_param_f32_param_8];
	cvta.to.global.u64 	%rd1, %rd37;
	cvta.to.global.u64 	%rd2, %rd36;
	cvta.to.global.u64 	%rd3, %rd35;
	cvta.to.global.u64 	%rd4, %rd39;
	cvta.to.global.u64 	%rd5, %rd38;
	min.s32 	%r102, %r99, %r100;
	min.s32 	%r103, %r102, %r101;
	setp.lt.s32 	%p1, %r103, 1;
	@%p1 bra 	$L__BB1_58;
	mov.u32 	%r1, %tid.x;
	and.b32  	%r2, %r1, 31;
	mov.u32 	%r3, %ntid.x;
	setp.lt.u32 	%p2, %r3, 32;
	@%p2 bra 	$L__BB1_58;
	shr.u32 	%r4, %r3, 5;
	shr.u32 	%r104, %r1, 5;
	mov.u32 	%r105, %ctaid.x;
	mad.lo.s32 	%r289, %r4, %r105, %r104;
	cvt.rn.f32.u32 	%f56, %r99;
	rcp.rn.f32 	%f57, %f56;
	mov.f32 	%f58, 0f3F800000;
	sub.f32 	%f1, %f58, %f57;
	setp.ge.s32 	%p3, %r289, %r100;
	@%p3 bra 	$L__BB1_58;
	not.b32 	%r106, %r2;
	add.s32 	%r6, %r101, %r106;
	shr.u32 	%r107, %r6, 5;
	add.s32 	%r108, %r107, 1;
	and.b32  	%r7, %r108, 7;
	and.b32  	%r8, %r108, 3;
	sub.s32 	%r109, %r99, %r2;
	add.s32 	%r9, %r109, -2;
	not.b32 	%r110, %r99;
	add.s32 	%r10, %r101, %r110;
	or.b32  	%r111, %r2, 128;
	mul.lo.s32 	%r11, %r100, %r111;
	shl.b32 	%r12, %r100, 8;
	or.b32  	%r112, %r2, 160;
	mul.lo.s32 	%r13, %r100, %r112;
	or.b32  	%r113, %r2, 192;
	mul.lo.s32 	%r14, %r100, %r113;
	or.b32  	%r114, %r2, 224;
	mul.lo.s32 	%r15, %r100, %r114;
	or.b32  	%r115, %r2, 64;
	mul.lo.s32 	%r16, %r100, %r115;
	or.b32  	%r116, %r2, 96;
	mul.lo.s32 	%r17, %r100, %r116;
	or.b32  	%r117, %r2, 32;
	mul.lo.s32 	%r18, %r100, %r117;
	mul.lo.s32 	%r19, %r100, %r2;
	mov.u32 	%r118, %nctaid.x;
	mul.lo.s32 	%r20, %r4, %r118;
$L__BB1_4:
	ld.param.u64 	%rd248, [di_many_series_one_param_f32_param_3];
	add.s32 	%r22, %r7, -1;
	and.b32  	%r23, %r6, 32;
	add.s32 	%r24, %r8, -1;
	cvt.s64.s32 	%rd6, %r289;
	cvta.to.global.u64 	%rd40, %rd248;
	mul.wide.s32 	%rd41, %r289, 4;
	add.s64 	%rd42, %rd40, %rd41;
	ld.global.nc.u32 	%r25, [%rd42];
	setp.lt.u32 	%p4, %r25, %r101;
	@%p4 bra 	$L__BB1_17;
	setp.ge.u32 	%p5, %r2, %r101;
	@%p5 bra 	$L__BB1_57;
	setp.lt.u32 	%p6, %r6, 224;
	mov.u32 	%r316, %r2;
	@%p6 bra 	$L__BB1_9;
	shr.u32 	%r119, %r6, 5;
	add.s32 	%r120, %r119, 1;
	and.b32  	%r121, %r120, 268435448;
	neg.s32 	%r290, %r121;
	cvt.u32.u64 	%r122, %rd6;
	add.s32 	%r298, %r11, %r122;
	add.s32 	%r297, %r13, %r122;
	add.s32 	%r296, %r14, %r122;
	add.s32 	%r295, %r15, %r122;
	add.s32 	%r294, %r16, %r122;
	add.s32 	%r293, %r17, %r122;
	add.s32 	%r292, %r18, %r122;
	add.s32 	%r291, %r19, %r122;
	mov.u32 	%r316, %r2;
$L__BB1_8:
	.pragma "nounroll";
	mul.wide.s32 	%rd43, %r291, 4;
	add.s64 	%rd44, %rd5, %rd43;
	mov.b32 	%r123, 2143289344;
	st.global.u32 	[%rd44], %r123;
	add.s64 	%rd45, %rd4, %rd43;
	st.global.u32 	[%rd45], %r123;
	mul.wide.s32 	%rd46, %r292, 4;
	add.s64 	%rd47, %rd5, %rd46;
	st.global.u32 	[%rd47], %r123;
	add.s64 	%rd48, %rd4, %rd46;
	st.global.u32 	[%rd48], %r123;
	mul.wide.s32 	%rd49, %r294, 4;
	add.s64 	%rd50, %rd5, %rd49;
	st.global.u32 	[%rd50], %r123;
	add.s64 	%rd51, %rd4, %rd49;
	st.global.u32 	[%rd51], %r123;
	mul.wide.s32 	%rd52, %r293, 4;
	add.s64 	%rd53, %rd5, %rd52;
	st.global.u32 	[%rd53], %r123;
	add.s64 	%rd54, %rd4, %rd52;
	st.global.u32 	[%rd54], %r123;
	mul.wide.s32 	%rd55, %r298, 4;
	add.s64 	%rd56, %rd5, %rd55;
	st.global.u32 	[%rd56], %r123;
	add.s64 	%rd57, %rd4, %rd55;
	st.global.u32 	[%rd57], %r123;
	mul.wide.s32 	%rd58, %r297, 4;
	add.s64 	%rd59, %rd5, %rd58;
	st.global.u32 	[%rd59], %r123;
	add.s64 	%rd60, %rd4, %rd58;
	st.global.u32 	[%rd60], %r123;
	mul.wide.s32 	%rd61, %r296, 4;
	add.s64 	%rd62, %rd5, %rd61;
	st.global.u32 	[%rd62], %r123;
	add.s64 	%rd63, %rd4, %rd61;
	st.global.u32 	[%rd63], %r123;
	mul.wide.s32 	%rd64, %r295, 4;
	add.s64 	%rd65, %rd5, %rd64;
	st.global.u32 	[%rd65], %r123;
	add.s64 	%rd66, %rd4, %rd64;
	st.global.u32 	[%rd66], %r123;
	add.s32 	%r316, %r316, 256;
	add.s32 	%r298, %r298, %r12;
	add.s32 	%r297, %r297, %r12;
	add.s32 	%r296, %r296, %r12;
	add.s32 	%r295, %r295, %r12;
	add.s32 	%r294, %r294, %r12;
	add.s32 	%r293, %r293, %r12;
	add.s32 	%r292, %r292, %r12;
	add.s32 	%r291, %r291, %r12;
	add.s32 	%r290, %r290, 8;
	setp.eq.s32 	%p7, %r290, 0;
	@%p7 bra 	$L__BB1_9;
	bra.uni 	$L__BB1_8;
$L__BB1_9:
	setp.eq.s32 	%p8, %r7, 0;
	@%p8 bra 	$L__BB1_57;
	setp.lt.u32 	%p9, %r22, 3;
	@%p9 bra 	$L__BB1_12;
	cvt.u32.u64 	%r124, %rd6;
	mad.lo.s32 	%r125, %r316, %r100, %r124;
	mul.wide.s32 	%rd67, %r125, 4;
	add.s64 	%rd68, %rd5, %rd67;
	mov.b32 	%r126, 2143289344;
	st.global.u32 	[%rd68], %r126;
	add.s64 	%rd69, %rd4, %rd67;
	st.global.u32 	[%rd69], %r126;
	shl.b32 	%r127, %r100, 5;
	add.s32 	%r128, %r125, %r127;
	mul.wide.s32 	%rd70, %r128, 4;
	add.s64 	%rd71, %rd5, %rd70;
	st.global.u32 	[%rd71], %r126;
	add.s64 	%rd72, %rd4, %rd70;
	st.global.u32 	[%rd72], %r126;
	shl.b32 	%r129, %r100, 6;
	add.s32 	%r130, %r125, %r129;
	mul.wide.s32 	%rd73, %r130, 4;
	add.s64 	%rd74, %rd5, %rd73;
	st.global.u32 	[%rd74], %r126;
	add.s64 	%rd75, %rd4, %rd73;
	st.global.u32 	[%rd75], %r126;
	add.s32 	%r131, %r130, %r127;
	mul.wide.s32 	%rd76, %r131, 4;
	add.s64 	%rd77, %rd5, %rd76;
	st.global.u32 	[%rd77], %r126;
	add.s64 	%rd78, %rd4, %rd76;
	st.global.u32 	[%rd78], %r126;
	add.s32 	%r316, %r316, 128;
$L__BB1_12:
	setp.eq.s32 	%p10, %r8, 0;
	@%p10 bra 	$L__BB1_57;
	setp.eq.s32 	%p11, %r24, 0;
	@%p11 bra 	$L__BB1_15;
	cvt.u32.u64 	%r132, %rd6;
	mad.lo.s32 	%r133, %r316, %r100, %r132;
	mul.wide.s32 	%rd79, %r133, 4;
	add.s64 	%rd80, %rd5, %rd79;
	mov.b32 	%r134, 2143289344;
	st.global.u32 	[%rd80], %r134;
	add.s64 	%rd81, %rd4, %rd79;
	st.global.u32 	[%rd81], %r134;
	shl.b32 	%r135, %r100, 5;
	add.s32 	%r136, %r133, %r135;
	mul.wide.s32 	%rd82, %r136, 4;
	add.s64 	%rd83, %rd5, %rd82;
	st.global.u32 	[%rd83], %r134;
	add.s64 	%rd84, %rd4, %rd82;
	st.global.u32 	[%rd84], %r134;
	add.s32 	%r316, %r316, 64;
$L__BB1_15:
	setp.ne.s32 	%p12, %r23, 0;
	@%p12 bra 	$L__BB1_57;
	cvt.u32.u64 	%r137, %rd6;
	mad.lo.s32 	%r138, %r316, %r100, %r137;
	mul.wide.s32 	%rd85, %r138, 4;
	add.s64 	%rd86, %rd5, %rd85;
	mov.b32 	%r139, 2143289344;
	st.global.u32 	[%rd86], %r139;
	add.s64 	%rd87, %rd4, %rd85;
	st.global.u32 	[%rd87], %r139;
	bra.uni 	$L__BB1_57;
$L__BB1_17:
	add.s32 	%r311, %r25, %r99;
	setp.ge.s32 	%p13, %r101, %r311;
	@%p13 bra 	$L__BB1_30;
	setp.ge.u32 	%p113, %r2, %r101;
	@%p113 bra 	$L__BB1_57;
	setp.lt.u32 	%p114, %r6, 224;
	mov.u32 	%r313, %r2;
	@%p114 bra 	$L__BB1_22;
	mov.b32 	%r301, 0;
	mov.u32 	%r313, %r2;
$L__BB1_21:
	.pragma "nounroll";
	cvt.u32.u64 	%r256, %rd6;
	mad.lo.s32 	%r257, %r313, %r100, %r256;
	mul.wide.s32 	%rd203, %r257, 4;
	add.s64 	%rd204, %rd5, %rd203;
	mov.b32 	%r258, 2143289344;
	st.global.u32 	[%rd204], %r258;
	add.s64 	%rd205, %rd4, %rd203;
	st.global.u32 	[%rd205], %r258;
	shl.b32 	%r259, %r100, 5;
	add.s32 	%r260, %r257, %r259;
	mul.wide.s32 	%rd206, %r260, 4;
	add.s64 	%rd207, %rd5, %rd206;
	st.global.u32 	[%rd207], %r258;
	add.s64 	%rd208, %rd4, %rd206;
	st.global.u32 	[%rd208], %r258;
	shl.b32 	%r261, %r100, 6;
	add.s32 	%r262, %r257, %r261;
	mul.wide.s32 	%rd209, %r262, 4;
	add.s64 	%rd210, %rd5, %rd209;
	st.global.u32 	[%rd210], %r258;
	add.s64 	%rd211, %rd4, %rd209;
	st.global.u32 	[%rd211], %r258;
	add.s32 	%r263, %r262, %r259;
	mul.wide.s32 	%rd212, %r263, 4;
	add.s64 	%rd213, %rd5, %rd212;
	st.global.u32 	[%rd213], %r258;
	add.s64 	%rd214, %rd4, %rd212;
	st.global.u32 	[%rd214], %r258;
	shl.b32 	%r264, %r100, 7;
	add.s32 	%r265, %r257, %r264;
	mul.wide.s32 	%rd215, %r265, 4;
	add.s64 	%rd216, %rd5, %rd215;
	st.global.u32 	[%rd216], %r258;
	add.s64 	%rd217, %rd4, %rd215;
	st.global.u32 	[%rd217], %r258;
	add.s32 	%r266, %r265, %r259;
	mul.wide.s32 	%rd218, %r266, 4;
	add.s64 	%rd219, %rd5, %rd218;
	st.global.u32 	[%rd219], %r258;
	add.s64 	%rd220, %rd4, %rd218;
	st.global.u32 	[%rd220], %r258;
	add.s32 	%r267, %r265, %r261;
	mul.wide.s32 	%rd221, %r267, 4;
	add.s64 	%rd222, %rd5, %rd221;
	st.global.u32 	[%rd222], %r258;
	add.s64 	%rd223, %rd4, %rd221;
	st.global.u32 	[%rd223], %r258;
	add.s32 	%r268, %r267, %r259;
	mul.wide.s32 	%rd224, %r268, 4;
	add.s64 	%rd225, %rd5, %rd224;
	st.global.u32 	[%rd225], %r258;
	add.s64 	%rd226, %rd4, %rd224;
	st.global.u32 	[%rd226], %r258;
	add.s32 	%r313, %r313, 256;
	add.s32 	%r301, %r301, 8;
	shr.u32 	%r269, %r6, 5;
	add.s32 	%r270, %r269, 1;
	and.b32  	%r271, %r270, 268435448;
	setp.eq.s32 	%p115, %r301, %r271;
	@%p115 bra 	$L__BB1_22;
	bra.uni 	$L__BB1_21;
$L__BB1_22:
	setp.eq.s32 	%p116, %r7, 0;
	@%p116 bra 	$L__BB1_57;
	setp.lt.u32 	%p117, %r22, 3;
	@%p117 bra 	$L__BB1_25;
	cvt.u32.u64 	%r272, %rd6;
	mad.lo.s32 	%r273, %r313, %r100, %r272;
	mul.wide.s32 	%rd227, %r273, 4;
	add.s64 	%rd228, %rd5, %rd227;
	mov.b32 	%r274, 2143289344;
	st.global.u32 	[%rd228], %r274;
	add.s64 	%rd229, %rd4, %rd227;
	st.global.u32 	[%rd229], %r274;
	shl.b32 	%r275, %r100, 5;
	add.s32 	%r276, %r273, %r275;
	mul.wide.s32 	%rd230, %r276, 4;
	add.s64 	%rd231, %rd5, %rd230;
	st.global.u32 	[%rd231], %r274;
	add.s64 	%rd232, %rd4, %rd230;
	st.global.u32 	[%rd232], %r274;
	shl.b32 	%r277, %r100, 6;
	add.s32 	%r278, %r273, %r277;
	mul.wide.s32 	%rd233, %r278, 4;
	add.s64 	%rd234, %rd5, %rd233;
	st.global.u32 	[%rd234], %r274;
	add.s64 	%rd235, %rd4, %rd233;
	st.global.u32 	[%rd235], %r274;
	add.s32 	%r279, %r278, %r275;
	mul.wide.s32 	%rd236, %r279, 4;
	add.s64 	%rd237, %rd5, %rd236;
	st.global.u32 	[%rd237], %r274;
	add.s64 	%rd238, %rd4, %rd236;
	st.global.u32 	[%rd238], %r274;
	add.s32 	%r313, %r313, 128;
$L__BB1_25:
	setp.eq.s32 	%p118, %r8, 0;
	@%p118 bra 	$L__BB1_57;
	setp.eq.s32 	%p119, %r24, 0;
	@%p119 bra 	$L__BB1_28;
	cvt.u32.u64 	%r280, %rd6;
	mad.lo.s32 	%r281, %r313, %r100, %r280;
	mul.wide.s32 	%rd239, %r281, 4;
	add.s64 	%rd240, %rd5, %rd239;
	mov.b32 	%r282, 2143289344;
	st.global.u32 	[%rd240], %r282;
	add.s64 	%rd241, %rd4, %rd239;
	st.global.u32 	[%rd241], %r282;
	shl.b32 	%r283, %r100, 5;
	add.s32 	%r284, %r281, %r283;
	mul.wide.s32 	%rd242, %r284, 4;
	add.s64 	%rd243, %rd5, %rd242;
	st.global.u32 	[%rd243], %r282;
	add.s64 	%rd244, %rd4, %rd242;
	st.global.u32 	[%rd244], %r282;
	add.s32 	%r313, %r313, 64;
$L__BB1_28:
	setp.ne.s32 	%p120, %r23, 0;
	@%p120 bra 	$L__BB1_57;
	cvt.u32.u64 	%r285, %rd6;
	mad.lo.s32 	%r286, %r313, %r100, %r285;
	mul.wide.s32 	%rd245, %r286, 4;
	add.s64 	%rd246, %rd5, %rd245;
	mov.b32 	%r287, 2143289344;
	st.global.u32 	[%rd246], %r287;
	add.s64 	%rd247, %rd4, %rd245;
	st.global.u32 	[%rd247], %r287;
	bra.uni 	$L__BB1_57;
$L__BB1_30:
	add.s32 	%r60, %r311, -1;
	setp.ge.s32 	%p14, %r2, %r60;
	@%p14 bra 	$L__BB1_42;
	add.s32 	%r61, %r9, %r25;
	shr.u32 	%r140, %r61, 5;
	add.s32 	%r62, %r140, 1;
	and.b32  	%r63, %r62, 7;
	setp.lt.u32 	%p15, %r61, 224;
	mov.u32 	%r304, %r2;
	@%p15 bra 	$L__BB1_34;
	and.b32  	%r64, %r62, 268435448;
	mov.b32 	%r303, 0;
	mov.u32 	%r304, %r2;
$L__BB1_33:
	.pragma "nounroll";
	cvt.u32.u64 	%r142, %rd6;
	mad.lo.s32 	%r143, %r304, %r100, %r142;
	mul.wide.s32 	%rd88, %r143, 4;
	add.s64 	%rd89, %rd5, %rd88;
	mov.b32 	%r144, 2143289344;
	st.global.u32 	[%rd89], %r144;
	add.s64 	%rd90, %rd4, %rd88;
	st.global.u32 	[%rd90], %r144;
	shl.b32 	%r145, %r100, 5;
	add.s32 	%r146, %r143, %r145;
	mul.wide.s32 	%rd91, %r146, 4;
	add.s64 	%rd92, %rd5, %rd91;
	st.global.u32 	[%rd92], %r144;
	add.s64 	%rd93, %rd4, %rd91;
	st.global.u32 	[%rd93], %r144;
	shl.b32 	%r147, %r100, 6;
	add.s32 	%r148, %r143, %r147;
	mul.wide.s32 	%rd94, %r148, 4;
	add.s64 	%rd95, %rd5, %rd94;
	st.global.u32 	[%rd95], %r144;
	add.s64 	%rd96, %rd4, %rd94;
	st.global.u32 	[%rd96], %r144;
	add.s32 	%r149, %r148, %r145;
	mul.wide.s32 	%rd97, %r149, 4;
	add.s64 	%rd98, %rd5, %rd97;
	st.global.u32 	[%rd98], %r144;
	add.s64 	%rd99, %rd4, %rd97;
	st.global.u32 	[%rd99], %r144;
	shl.b32 	%r150, %r100, 7;
	add.s32 	%r151, %r143, %r150;
	mul.wide.s32 	%rd100, %r151, 4;
	add.s64 	%rd101, %rd5, %rd100;
	st.global.u32 	[%rd101], %r144;
	add.s64 	%rd102, %rd4, %rd100;
	st.global.u32 	[%rd102], %r144;
	add.s32 	%r152, %r151, %r145;
	mul.wide.s32 	%rd103, %r152, 4;
	add.s64 	%rd104, %rd5, %rd103;
	st.global.u32 	[%rd104], %r144;
	add.s64 	%rd105, %rd4, %rd103;
	st.global.u32 	[%rd105], %r144;
	add.s32 	%r153, %r151, %r147;
	mul.wide.s32 	%rd106, %r153, 4;
	add.s64 	%rd107, %rd5, %rd106;
	st.global.u32 	[%rd107], %r144;
	add.s64 	%rd108, %rd4, %rd106;
	st.global.u32 	[%rd108], %r144;
	add.s32 	%r154, %r153, %r145;
	mul.wide.s32 	%rd109, %r154, 4;
	add.s64 	%rd110, %rd5, %rd109;
	st.global.u32 	[%rd110], %r144;
	add.s64 	%rd111, %rd4, %rd109;
	st.global.u32 	[%rd111], %r144;
	add.s32 	%r304, %r304, 256;
	add.s32 	%r303, %r303, 8;
	setp.ne.s32 	%p16, %r303, %r64;
	@%p16 bra 	$L__BB1_33;
$L__BB1_34:
	setp.eq.s32 	%p17, %r63, 0;
	@%p17 bra 	$L__BB1_42;
	setp.lt.u32 	%p18, %r63, 4;
	@%p18 bra 	$L__BB1_37;
	cvt.u32.u64 	%r155, %rd6;
	mad.lo.s32 	%r156, %r304, %r100, %r155;
	mul.wide.s32 	%rd112, %r156, 4;
	add.s64 	%rd113, %rd5, %rd112;
	mov.b32 	%r157, 2143289344;
	st.global.u32 	[%rd113], %r157;
	add.s64 	%rd114, %rd4, %rd112;
	st.global.u32 	[%rd114], %r157;
	shl.b32 	%r158, %r100, 5;
	add.s32 	%r159, %r156, %r158;
	mul.wide.s32 	%rd115, %r159, 4;
	add.s64 	%rd116, %rd5, %rd115;
	st.global.u32 	[%rd116], %r157;
	add.s64 	%rd117, %rd4, %rd115;
	st.global.u32 	[%rd117], %r157;
	shl.b32 	%r160, %r100, 6;
	add.s32 	%r161, %r156, %r160;
	mul.wide.s32 	%rd118, %r161, 4;
	add.s64 	%rd119, %rd5, %rd118;
	st.global.u32 	[%rd119], %r157;
	add.s64 	%rd120, %rd4, %rd118;
	st.global.u32 	[%rd120], %r157;
	add.s32 	%r162, %r161, %r158;
	mul.wide.s32 	%rd121, %r162, 4;
	add.s64 	%rd122, %rd5, %rd121;
	st.global.u32 	[%rd122], %r157;
	add.s64 	%rd123, %rd4, %rd121;
	st.global.u32 	[%rd123], %r157;
	add.s32 	%r304, %r304, 128;
$L__BB1_37:
	and.b32  	%r163, %r62, 3;
	setp.eq.s32 	%p19, %r163, 0;
	@%p19 bra 	$L__BB1_42;
	setp.eq.s32 	%p20, %r163, 1;
	@%p20 bra 	$L__BB1_40;
	cvt.u32.u64 	%r164, %rd6;
	mad.lo.s32 	%r165, %r304, %r100, %r164;
	mul.wide.s32 	%rd124, %r165, 4;
	add.s64 	%rd125, %rd5, %rd124;
	mov.b32 	%r166, 2143289344;
	st.global.u32 	[%rd125], %r166;
	add.s64 	%rd126, %rd4, %rd124;
	st.global.u32 	[%rd126], %r166;
	shl.b32 	%r167, %r100, 5;
	add.s32 	%r168, %r165, %r167;
	mul.wide.s32 	%rd127, %r168, 4;
	add.s64 	%rd128, %rd5, %rd127;
	st.global.u32 	[%rd128], %r166;
	add.s64 	%rd129, %rd4, %rd127;
	st.global.u32 	[%rd129], %r166;
	add.s32 	%r304, %r304, 64;
$L__BB1_40:
	and.b32  	%r169, %r61, 32;
	setp.ne.s32 	%p21, %r169, 0;
	@%p21 bra 	$L__BB1_42;
	cvt.u32.u64 	%r170, %rd6;
	mad.lo.s32 	%r171, %r304, %r100, %r170;
	mul.wide.s32 	%rd130, %r171, 4;
	add.s64 	%rd131, %rd5, %rd130;
	mov.b32 	%r172, 2143289344;
	st.global.u32 	[%rd131], %r172;
	add.s64 	%rd132, %rd4, %rd130;
	st.global.u32 	[%rd132], %r172;
$L__BB1_42:
	add.s32 	%r173, %r2, 1;
	setp.ge.u32 	%p22, %r173, %r99;
	add.s32 	%r309, %r173, %r25;
	mov.f32 	%f444, 0f00000000;
	mov.f32 	%f445, %f444;
	mov.f32 	%f446, %f444;
	@%p22 bra 	$L__BB1_51;
	add.s32 	%r174, %r309, 32;
	max.s32 	%r175, %r174, %r311;
	add.s32 	%r176, %r2, %r25;
	sub.s32 	%r177, %r175, %r176;
	add.s32 	%r75, %r177, -2;
	setp.lt.u32 	%p23, %r75, 96;
	mov.f32 	%f446, 0f00000000;
	mov.f32 	%f445, %f446;
	mov.f32 	%f444, %f446;
	@%p23 bra 	$L__BB1_46;
	mov.b32 	%r310, 0;
	mov.f32 	%f446, 0f00000000;
$L__BB1_45:
	.pragma "nounroll";
	cvt.u32.u64 	%r179, %rd6;
	mul.lo.s32 	%r180, %r309, %r100;
	add.s32 	%r181, %r180, %r179;
	mul.wide.s32 	%rd133, %r181, 4;
	add.s64 	%rd134, %rd3, %rd133;
	ld.global.nc.f32 	%f63, [%rd134];
	add.s64 	%rd135, %rd2, %rd133;
	ld.global.nc.f32 	%f64, [%rd135];
	sub.s32 	%r182, %r180, %r100;
	add.s32 	%r183, %r182, %r179;
	mul.wide.s32 	%rd136, %r183, 4;
	add.s64 	%rd137, %rd3, %rd136;
	ld.global.nc.f32 	%f65, [%rd137];
	add.s64 	%rd138, %rd2, %rd136;
	ld.global.nc.f32 	%f66, [%rd138];
	add.s64 	%rd139, %rd1, %rd136;
	ld.global.nc.f32 	%f67, [%rd139];
	sub.f32 	%f68, %f63, %f65;
	sub.f32 	%f69, %f66, %f64;
	setp.gt.f32 	%p24, %f68, %f69;
	setp.gt.f32 	%p25, %f68, 0f00000000;
	add.f32 	%f70, %f444, %f68;
	selp.f32 	%f71, %f70, %f444, %p24;
	selp.f32 	%f72, %f71, %f444, %p25;
	setp.gt.f32 	%p26, %f69, %f68;
	setp.gt.f32 	%p27, %f69, 0f00000000;
	add.f32 	%f73, %f445, %f69;
	selp.f32 	%f74, %f73, %f445, %p27;
	selp.f32 	%f75, %f74, %f445, %p26;
	sub.f32 	%f76, %f63, %f64;
	sub.f32 	%f77, %f63, %f67;
	abs.f32 	%f78, %f77;
	setp.gt.f32 	%p28, %f78, %f76;
	selp.f32 	%f79, %f78, %f76, %p28;
	sub.f32 	%f80, %f64, %f67;
	abs.f32 	%f81, %f80;
	setp.gt.f32 	%p29, %f81, %f79;
	selp.f32 	%f82, %f81, %f79, %p29;
	add.f32 	%f83, %f446, %f82;
	mul.lo.s32 	%r184, %r100, 33;
	add.s32 	%r185, %r182, %r184;
	add.s32 	%r186, %r185, %r179;
	mul.wide.s32 	%rd140, %r186, 4;
	add.s64 	%rd141, %rd3, %rd140;
	ld.global.nc.f32 	%f84, [%rd141];
	add.s64 	%rd142, %rd2, %rd140;
	ld.global.nc.f32 	%f85, [%rd142];
	sub.s32 	%r187, %r185, %r100;
	add.s32 	%r188, %r187, %r179;
	mul.wide.s32 	%rd143, %r188, 4;
	add.s64 	%rd144, %rd3, %rd143;
	ld.global.nc.f32 	%f86, [%rd144];
	add.s64 	%rd145, %rd2, %rd143;
	ld.global.nc.f32 	%f87, [%rd145];
	add.s64 	%rd146, %rd1, %rd143;
	ld.global.nc.f32 	%f88, [%rd146];
	sub.f32 	%f89, %f84, %f86;
	sub.f32 	%f90, %f87, %f85;
	setp.gt.f32 	%p30, %f89, %f90;
	setp.gt.f32 	%p31, %f89, 0f00000000;
	add.f32 	%f91, %f72, %f89;
	selp.f32 	%f92, %f91, %f72, %p30;
	selp.f32 	%f93, %f92, %f72, %p31;
	setp.gt.f32 	%p32, %f90, %f89;
	setp.gt.f32 	%p33, %f90, 0f00000000;
	add.f32 	%f94, %f75, %f90;
	selp.f32 	%f95, %f94, %f75, %p33;
	selp.f32 	%f96, %f95, %f75, %p32;
	sub.f32 	%f97, %f84, %f85;
	sub.f32 	%f98, %f84, %f88;
	abs.f32 	%f99, %f98;
	setp.gt.f32 	%p34, %f99, %f97;
	selp.f32 	%f100, %f99, %f97, %p34;
	sub.f32 	%f101, %f85, %f88;
	abs.f32 	%f102, %f101;
	setp.gt.f32 	%p35, %f102, %f100;
	selp.f32 	%f103, %f102, %f100, %p35;
	add.f32 	%f104, %f83, %f103;
	add.s32 	%r189, %r187, %r184;
	add.s32 	%r190, %r189, %r179;
	mul.wide.s32 	%rd147, %r190, 4;
	add.s64 	%rd148, %rd3, %rd147;
	ld.global.nc.f32 	%f105, [%rd148];
	add.s64 	%rd149, %rd2, %rd147;
	ld.global.nc.f32 	%f106, [%rd149];
	sub.s32 	%r191, %r189, %r100;
	add.s32 	%r192, %r191, %r179;
	mul.wide.s32 	%rd150, %r192, 4;
	add.s64 	%rd151, %rd3, %rd150;
	ld.global.nc.f32 	%f107, [%rd151];
	add.s64 	%rd152, %rd2, %rd150;
	ld.global.nc.f32 	%f108, [%rd152];
	add.s64 	%rd153, %rd1, %rd150;
	ld.global.nc.f32 	%f109, [%rd153];
	sub.f32 	%f110, %f105, %f107;
	sub.f32 	%f111, %f108, %f106;
	setp.gt.f32 	%p36, %f110, %f111;
	setp.gt.f32 	%p37, %f110, 0f00000000;
	add.f32 	%f112, %f93, %f110;
	selp.f32 	%f113, %f112, %f93, %p36;
	selp.f32 	%f114, %f113, %f93, %p37;
	setp.gt.f32 	%p38, %f111, %f110;
	setp.gt.f32 	%p39, %f111, 0f00000000;
	add.f32 	%f115, %f96, %f111;
	selp.f32 	%f116, %f115, %f96, %p39;
	selp.f32 	%f117, %f116, %f96, %p38;
	sub.f32 	%f118, %f105, %f106;
	sub.f32 	%f119, %f105, %f109;
	abs.f32 	%f120, %f119;
	setp.gt.f32 	%p40, %f120, %f118;
	selp.f32 	%f121, %f120, %f118, %p40;
	sub.f32 	%f122, %f106, %f109;
	abs.f32 	%f123, %f122;
	setp.gt.f32 	%p41, %f123, %f121;
	selp.f32 	%f124, %f123, %f121, %p41;
	add.f32 	%f125, %f104, %f124;
	add.s32 	%r193, %r191, %r184;
	add.s32 	%r194, %r193, %r179;
	mul.wide.s32 	%rd154, %r194, 4;
	add.s64 	%rd155, %rd3, %rd154;
	ld.global.nc.f32 	%f126, [%rd155];
	add.s64 	%rd156, %rd2, %rd154;
	ld.global.nc.f32 	%f127, [%rd156];
	sub.s32 	%r195, %r193, %r100;
	add.s32 	%r196, %r195, %r179;
	mul.wide.s32 	%rd157, %r196, 4;
	add.s64 	%rd158, %rd3, %rd157;
	ld.global.nc.f32 	%f128, [%rd158];
	add.s64 	%rd159, %rd2, %rd157;
	ld.global.nc.f32 	%f129, [%rd159];
	add.s64 	%rd160, %rd1, %rd157;
	ld.global.nc.f32 	%f130, [%rd160];
	sub.f32 	%f131, %f126, %f128;
	sub.f32 	%f132, %f129, %f127;
	setp.gt.f32 	%p42, %f131, %f132;
	setp.gt.f32 	%p43, %f131, 0f00000000;
	add.f32 	%f133, %f114, %f131;
	selp.f32 	%f134, %f133, %f114, %p42;
	selp.f32 	%f444, %f134, %f114, %p43;
	setp.gt.f32 	%p44, %f132, %f131;
	setp.gt.f32 	%p45, %f132, 0f00000000;
	add.f32 	%f135, %f117, %f132;
	selp.f32 	%f136, %f135, %f117, %p45;
	selp.f32 	%f445, %f136, %f117, %p44;
	sub.f32 	%f137, %f126, %f127;
	sub.f32 	%f138, %f126, %f130;
	abs.f32 	%f139, %f138;
	setp.gt.f32 	%p46, %f139, %f137;
	selp.f32 	%f140, %f139, %f137, %p46;
	sub.f32 	%f141, %f127, %f130;
	abs.f32 	%f142, %f141;
	setp.gt.f32 	%p47, %f142, %f140;
	selp.f32 	%f143, %f142, %f140, %p47;
	add.f32 	%f446, %f125, %f143;
	add.s32 	%r309, %r309, 128;
	add.s32 	%r310, %r310, 4;
	shr.u32 	%r197, %r75, 5;
	add.s32 	%r198, %r197, 1;
	and.b32  	%r199, %r198, 268435452;
	setp.eq.s32 	%p48, %r310, %r199;
	@%p48 bra 	$L__BB1_46;
	bra.uni 	$L__BB1_45;
$L__BB1_46:
	shr.u32 	%r201, %r75, 5;
	add.s32 	%r202, %r201, 1;
	and.b32  	%r200, %r202, 3;
	setp.eq.s32 	%p49, %r200, 0;
	@%p49 bra 	$L__BB1_51;
	setp.eq.s32 	%p50, %r200, 1;
	@%p50 bra 	$L__BB1_49;
	cvt.u32.u64 	%r203, %rd6;
	mul.lo.s32 	%r204, %r309, %r100;
	add.s32 	%r205, %r204, %r203;
	mul.wide.s32 	%rd161, %r205, 4;
	add.s64 	%rd162, %rd3, %rd161;
	ld.global.nc.f32 	%f145, [%rd162];
	add.s64 	%rd163, %rd2, %rd161;
	ld.global.nc.f32 	%f146, [%rd163];
	sub.s32 	%r206, %r204, %r100;
	add.s32 	%r207, %r206, %r203;
	mul.wide.s32 	%rd164, %r207, 4;
	add.s64 	%rd165, %rd3, %rd164;
	ld.global.nc.f32 	%f147, [%rd165];
	add.s64 	%rd166, %rd2, %rd164;
	ld.global.nc.f32 	%f148, [%rd166];
	add.s64 	%rd167, %rd1, %rd164;
	ld.global.nc.f32 	%f149, [%rd167];
	sub.f32 	%f150, %f145, %f147;
	sub.f32 	%f151, %f148, %f146;
	setp.gt.f32 	%p51, %f150, %f151;
	setp.gt.f32 	%p52, %f150, 0f00000000;
	add.f32 	%f152, %f444, %f150;
	selp.f32 	%f153, %f152, %f444, %p51;
	selp.f32 	%f154, %f153, %f444, %p52;
	setp.gt.f32 	%p53, %f151, %f150;
	setp.gt.f32 	%p54, %f151, 0f00000000;
	add.f32 	%f155, %f445, %f151;
	selp.f32 	%f156, %f155, %f445, %p54;
	selp.f32 	%f157, %f156, %f445, %p53;
	sub.f32 	%f158, %f145, %f146;
	sub.f32 	%f159, %f145, %f149;
	abs.f32 	%f160, %f159;
	setp.gt.f32 	%p55, %f160, %f158;
	selp.f32 	%f161, %f160, %f158, %p55;
	sub.f32 	%f162, %f146, %f149;
	abs.f32 	%f163, %f162;
	setp.gt.f32 	%p56, %f163, %f161;
	selp.f32 	%f164, %f163, %f161, %p56;
	add.f32 	%f165, %f446, %f164;
	mad.lo.s32 	%r208, %r100, 33, %r206;
	add.s32 	%r209, %r208, %r203;
	mul.wide.s32 	%rd168, %r209, 4;
	add.s64 	%rd169, %rd3, %rd168;
	ld.global.nc.f32 	%f166, [%rd169];
	add.s64 	%rd170, %rd2, %rd168;
	ld.global.nc.f32 	%f167, [%rd170];
	sub.s32 	%r210, %r208, %r100;
	add.s32 	%r211, %r210, %r203;
	mul.wide.s32 	%rd171, %r211, 4;
	add.s64 	%rd172, %rd3, %rd171;
	ld.global.nc.f32 	%f168, [%rd172];
	add.s64 	%rd173, %rd2, %rd171;
	ld.global.nc.f32 	%f169, [%rd173];
	add.s64 	%rd174, %rd1, %rd171;
	ld.global.nc.f32 	%f170, [%rd174];
	sub.f32 	%f171, %f166, %f168;
	sub.f32 	%f172, %f169, %f167;
	setp.gt.f32 	%p57, %f171, %f172;
	setp.gt.f32 	%p58, %f171, 0f00000000;
	add.f32 	%f173, %f154, %f171;
	selp.f32 	%f174, %f173, %f154, %p57;
	selp.f32 	%f444, %f174, %f154, %p58;
	setp.gt.f32 	%p59, %f172, %f171;
	setp.gt.f32 	%p60, %f172, 0f00000000;
	add.f32 	%f175, %f157, %f172;
	selp.f32 	%f176, %f175, %f157, %p60;
	selp.f32 	%f445, %f176, %f157, %p59;
	sub.f32 	%f177, %f166, %f167;
	sub.f32 	%f178, %f166, %f170;
	abs.f32 	%f179, %f178;
	setp.gt.f32 	%p61, %f179, %f177;
	selp.f32 	%f180, %f179, %f177, %p61;
	sub.f32 	%f181, %f167, %f170;
	abs.f32 	%f182, %f181;
	setp.gt.f32 	%p62, %f182, %f180;
	selp.f32 	%f183, %f182, %f180, %p62;
	add.f32 	%f446, %f165, %f183;
	add.s32 	%r309, %r309, 64;
$L__BB1_49:
	and.b32  	%r212, %r75, 32;
	setp.ne.s32 	%p63, %r212, 0;
	@%p63 bra 	$L__BB1_51;
	cvt.u32.u64 	%r213, %rd6;
	mul.lo.s32 	%r214, %r309, %r100;
	add.s32 	%r215, %r214, %r213;
	mul.wide.s32 	%rd175, %r215, 4;
	add.s64 	%rd176, %rd3, %rd175;
	ld.global.nc.f32 	%f184, [%rd176];
	add.s64 	%rd177, %rd2, %rd175;
	ld.global.nc.f32 	%f185, [%rd177];
	sub.s32 	%r216, %r214, %r100;
	add.s32 	%r217, %r216, %r213;
	mul.wide.s32 	%rd178, %r217, 4;
	add.s64 	%rd179, %rd3, %rd178;
	ld.global.nc.f32 	%f186, [%rd179];
	add.s64 	%rd180, %rd2, %rd178;
	ld.global.nc.f32 	%f187, [%rd180];
	add.s64 	%rd181, %rd1, %rd178;
	ld.global.nc.f32 	%f188, [%rd181];
	sub.f32 	%f189, %f184, %f186;
	sub.f32 	%f190, %f187, %f185;
	setp.gt.f32 	%p64, %f189, %f190;
	setp.gt.f32 	%p65, %f189, 0f00000000;
	add.f32 	%f191, %f444, %f189;
	selp.f32 	%f192, %f191, %f444, %p64;
	selp.f32 	%f444, %f192, %f444, %p65;
	setp.gt.f32 	%p66, %f190, %f189;
	setp.gt.f32 	%p67, %f190, 0f00000000;
	add.f32 	%f193, %f445, %f190;
	selp.f32 	%f194, %f193, %f445, %p67;
	selp.f32 	%f445, %f194, %f445, %p66;
	sub.f32 	%f195, %f184, %f185;
	sub.f32 	%f196, %f184, %f188;
	abs.f32 	%f197, %f196;
	setp.gt.f32 	%p68, %f197, %f195;
	selp.f32 	%f198, %f197, %f195, %p68;
	sub.f32 	%f199, %f185, %f188;
	abs.f32 	%f200, %f199;
	setp.gt.f32 	%p69, %f200, %f198;
	selp.f32 	%f201, %f200, %f198, %p69;
	add.f32 	%f446, %f446, %f201;
$L__BB1_51:
	setp.ne.s32 	%p70, %r2, 0;
	mov.b32 	%r218, %f444;
	shfl.sync.down.b32	%r219|%p71, %r218, 16, 31, -1;
	mov.b32 	%f202, %r219;
	add.f32 	%f203, %f444, %f202;
	mov.b32 	%r220, %f203;
	shfl.sync.down.b32	%r221|%p72, %r220, 8, 31, -1;
	mov.b32 	%f204, %r221;
	add.f32 	%f205, %f203, %f204;
	mov.b32 	%r222, %f205;
	shfl.sync.down.b32	%r223|%p73, %r222, 4, 31, -1;
	mov.b32 	%f206, %r223;
	add.f32 	%f207, %f205, %f206;
	mov.b32 	%r224, %f207;
	shfl.sync.down.b32	%r225|%p74, %r224, 2, 31, -1;
	mov.b32 	%f208, %r225;
	add.f32 	%f209, %f207, %f208;
	mov.b32 	%r226, %f209;
	shfl.sync.down.b32	%r227|%p75, %r226, 1, 31, -1;
	mov.b32 	%f210, %r227;
	add.f32 	%f457, %f209, %f210;
	mov.b32 	%r228, %f445;
	shfl.sync.down.b32	%r229|%p76, %r228, 16, 31, -1;
	mov.b32 	%f211, %r229;
	add.f32 	%f212, %f445, %f211;
	mov.b32 	%r230, %f212;
	shfl.sync.down.b32	%r231|%p77, %r230, 8, 31, -1;
	mov.b32 	%f213, %r231;
	add.f32 	%f214, %f212, %f213;
	mov.b32 	%r232, %f214;
	shfl.sync.down.b32	%r233|%p78, %r232, 4, 31, -1;
	mov.b32 	%f215, %r233;
	add.f32 	%f216, %f214, %f215;
	mov.b32 	%r234, %f216;
	shfl.sync.down.b32	%r235|%p79, %r234, 2, 31, -1;
	mov.b32 	%f217, %r235;
	add.f32 	%f218, %f216, %f217;
	mov.b32 	%r236, %f218;
	shfl.sync.down.b32	%r237|%p80, %r236, 1, 31, -1;
	mov.b32 	%f219, %r237;
	add.f32 	%f455, %f218, %f219;
	mov.b32 	%r238, %f446;
	shfl.sync.down.b32	%r239|%p81, %r238, 16, 31, -1;
	mov.b32 	%f220, %r239;
	add.f32 	%f221, %f446, %f220;
	mov.b32 	%r240, %f221;
	shfl.sync.down.b32	%r241|%p82, %r240, 8, 31, -1;
	mov.b32 	%f222, %r241;
	add.f32 	%f223, %f221, %f222;
	mov.b32 	%r242, %f223;
	shfl.sync.down.b32	%r243|%p83, %r242, 4, 31, -1;
	mov.b32 	%f224, %r243;
	add.f32 	%f225, %f223, %f224;
	mov.b32 	%r244, %f225;
	shfl.sync.down.b32	%r245|%p84, %r244, 2, 31, -1;
	mov.b32 	%f226, %r245;
	add.f32 	%f227, %f225, %f226;
	mov.b32 	%r246, %f227;
	shfl.sync.down.b32	%r247|%p85, %r246, 1, 31, -1;
	mov.b32 	%f228, %r247;
	add.f32 	%f453, %f227, %f228;
	@%p70 bra 	$L__BB1_57;
	cvt.u32.u64 	%r248, %rd6;
	add.f32 	%f229, %f453, 0f00000000;
	setp.eq.f32 	%p86, %f453, 0f00000000;
	mov.f32 	%f230, 0f42C80000;
	div.rn.f32 	%f231, %f230, %f229;
	selp.f32 	%f232, 0f00000000, %f231, %p86;
	add.f32 	%f233, %f457, 0f00000000;
	mul.f32 	%f234, %f233, %f232;
	mul.lo.s32 	%r83, %r60, %r100;
	add.s32 	%r249, %r83, %r248;
	mul.wide.s32 	%rd182, %r249, 4;
	add.s64 	%rd7, %rd5, %rd182;
	st.global.f32 	[%rd7], %f234;
	add.f32 	%f235, %f455, 0f00000000;
	mul.f32 	%f236, %f235, %f232;
	add.s64 	%rd8, %rd4, %rd182;
	st.global.f32 	[%rd8], %f236;
	setp.le.s32 	%p87, %r101, %r311;
	@%p87 bra 	$L__BB1_57;
	mul.lo.s32 	%r250, %r311, %r100;
	cvt.u64.u32 	%rd183, %r250;
	add.s64 	%rd184, %rd183, %rd6;
	shl.b64 	%rd185, %rd184, 2;
	add.s64 	%rd258, %rd3, %rd185;
	add.s64 	%rd257, %rd2, %rd185;
	cvt.u64.u32 	%rd186, %r83;
	add.s64 	%rd187, %rd186, %rd6;
	shl.b64 	%rd188, %rd187, 2;
	add.s64 	%rd256, %rd3, %rd188;
	add.s64 	%rd255, %rd2, %rd188;
	add.s64 	%rd254, %rd1, %rd188;
	sub.s32 	%r251, %r101, %r311;
	and.b32  	%r252, %r251, 1;
	setp.eq.b32 	%p88, %r252, 1;
	not.pred 	%p89, %p88;
	mov.f32 	%f454, 0f00000000;
	mov.f32 	%f456, %f454;
	mov.f32 	%f458, %f454;
	@%p89 bra 	$L__BB1_55;
	ld.global.nc.f32 	%f238, [%rd258];
	ld.global.nc.f32 	%f239, [%rd257];
	ld.global.nc.f32 	%f240, [%rd256];
	ld.global.nc.f32 	%f241, [%rd255];
	ld.global.nc.f32 	%f242, [%rd254];
	sub.f32 	%f243, %f238, %f240;
	sub.f32 	%f244, %f241, %f239;
	setp.gt.f32 	%p90, %f243, %f244;
	setp.gt.f32 	%p91, %f243, 0f00000000;
	selp.f32 	%f245, %f243, 0f00000000, %p90;
	selp.f32 	%f246, %f245, 0f00000000, %p91;
	setp.gt.f32 	%p92, %f244, %f243;
	setp.gt.f32 	%p93, %f244, 0f00000000;
	selp.f32 	%f247, %f244, 0f00000000, %p93;
	selp.f32 	%f248, %f247, 0f00000000, %p92;
	sub.f32 	%f249, %f238, %f239;
	sub.f32 	%f250, %f238, %f242;
	abs.f32 	%f251, %f250;
	setp.gt.f32 	%p94, %f251, %f249;
	selp.f32 	%f252, %f251, %f249, %p94;
	sub.f32 	%f253, %f239, %f242;
	abs.f32 	%f254, %f253;
	setp.gt.f32 	%p95, %f254, %f252;
	selp.f32 	%f255, %f254, %f252, %p95;
	mul.f32 	%f256, %f1, %f457;
	neg.f32 	%f257, %f256;
	fma.rn.f32 	%f258, %f457, %f1, %f257;
	add.f32 	%f259, %f256, %f246;
	sub.f32 	%f260, %f259, %f256;
	sub.f32 	%f261, %f259, %f260;
	sub.f32 	%f262, %f256, %f261;
	sub.f32 	%f263, %f246, %f260;
	add.f32 	%f264, %f263, %f262;
	fma.rn.f32 	%f265, %f1, 0f00000000, %f258;
	add.f32 	%f266, %f265, %f264;
	add.f32 	%f457, %f259, %f266;
	sub.f32 	%f267, %f457, %f259;
	sub.f32 	%f458, %f266, %f267;
	mul.f32 	%f268, %f1, %f455;
	neg.f32 	%f269, %f268;
	fma.rn.f32 	%f270, %f455, %f1, %f269;
	add.f32 	%f271, %f268, %f248;
	sub.f32 	%f272, %f271, %f268;
	sub.f32 	%f273, %f271, %f272;
	sub.f32 	%f274, %f268, %f273;
	sub.f32 	%f275, %f248, %f272;
	add.f32 	%f276, %f275, %f274;
	fma.rn.f32 	%f277, %f1, 0f00000000, %f270;
	add.f32 	%f278, %f277, %f276;
	add.f32 	%f455, %f271, %f278;
	sub.f32 	%f279, %f455, %f271;
	sub.f32 	%f456, %f278, %f279;
	mul.f32 	%f280, %f1, %f453;
	neg.f32 	%f281, %f280;
	fma.rn.f32 	%f282, %f453, %f1, %f281;
	add.f32 	%f283, %f280, %f255;
	sub.f32 	%f284, %f283, %f280;
	sub.f32 	%f285, %f283, %f284;
	sub.f32 	%f286, %f280, %f285;
	sub.f32 	%f287, %f255, %f284;
	add.f32 	%f288, %f287, %f286;
	fma.rn.f32 	%f289, %f1, 0f00000000, %f282;
	add.f32 	%f290, %f289, %f288;
	add.f32 	%f453, %f283, %f290;
	sub.f32 	%f291, %f453, %f283;
	sub.f32 	%f454, %f290, %f291;
	add.f32 	%f292, %f453, %f454;
	setp.eq.f32 	%p96, %f292, 0f00000000;
	mov.f32 	%f293, 0f42C80000;
	div.rn.f32 	%f294, %f293, %f292;
	selp.f32 	%f295, 0f00000000, %f294, %p96;
	add.f32 	%f296, %f457, %f458;
	mul.f32 	%f297, %f296, %f295;
	mul.wide.u32 	%rd189, %r100, 4;
	add.s64 	%rd190, %rd7, %rd189;
	st.global.f32 	[%rd190], %f297;
	add.f32 	%f298, %f455, %f456;
	mul.f32 	%f299, %f298, %f295;
	add.s64 	%rd191, %rd8, %rd189;
	st.global.f32 	[%rd191], %f299;
	add.s64 	%rd258, %rd258, %rd189;
	add.s64 	%rd257, %rd257, %rd189;
	add.s64 	%rd256, %rd256, %rd189;
	add.s64 	%rd255, %rd255, %rd189;
	add.s64 	%rd254, %rd254, %rd189;
	add.s32 	%r311, %r311, 1;
$L__BB1_55:
	setp.eq.s32 	%p97, %r10, %r25;
	@%p97 bra 	$L__BB1_57;
$L__BB1_56:
	cvt.u32.u64 	%r253, %rd6;
	ld.global.nc.f32 	%f300, [%rd258];
	ld.global.nc.f32 	%f301, [%rd257];
	ld.global.nc.f32 	%f302, [%rd256];
	ld.global.nc.f32 	%f303, [%rd255];
	ld.global.nc.f32 	%f304, [%rd254];
	sub.f32 	%f305, %f300, %f302;
	sub.f32 	%f306, %f303, %f301;
	setp.gt.f32 	%p98, %f305, %f306;
	setp.gt.f32 	%p99, %f305, 0f00000000;
	selp.f32 	%f307, %f305, 0f00000000, %p98;
	selp.f32 	%f308, %f307, 0f00000000, %p99;
	setp.gt.f32 	%p100, %f306, %f305;
	setp.gt.f32 	%p101, %f306, 0f00000000;
	selp.f32 	%f309, %f306, 0f00000000, %p101;
	selp.f32 	%f310, %f309, 0f00000000, %p100;
	sub.f32 	%f311, %f300, %f301;
	sub.f32 	%f312, %f300, %f304;
	abs.f32 	%f313, %f312;
	setp.gt.f32 	%p102, %f313, %f311;
	selp.f32 	%f314, %f313, %f311, %p102;
	sub.f32 	%f315, %f301, %f304;
	abs.f32 	%f316, %f315;
	setp.gt.f32 	%p103, %f316, %f314;
	selp.f32 	%f317, %f316, %f314, %p103;
	mul.f32 	%f318, %f1, %f457;
	neg.f32 	%f319, %f318;
	fma.rn.f32 	%f320, %f457, %f1, %f319;
	add.f32 	%f321, %f318, %f308;
	sub.f32 	%f322, %f321, %f318;
	sub.f32 	%f323, %f321, %f322;
	sub.f32 	%f324, %f318, %f323;
	sub.f32 	%f325, %f308, %f322;
	add.f32 	%f326, %f325, %f324;
	fma.rn.f32 	%f327, %f1, %f458, %f320;
	add.f32 	%f328, %f327, %f326;
	add.f32 	%f329, %f321, %f328;
	sub.f32 	%f330, %f329, %f321;
	sub.f32 	%f331, %f328, %f330;
	mul.f32 	%f332, %f1, %f455;
	neg.f32 	%f333, %f332;
	fma.rn.f32 	%f334, %f455, %f1, %f333;
	add.f32 	%f335, %f332, %f310;
	sub.f32 	%f336, %f335, %f332;
	sub.f32 	%f337, %f335, %f336;
	sub.f32 	%f338, %f332, %f337;
	sub.f32 	%f339, %f310, %f336;
	add.f32 	%f340, %f339, %f338;
	fma.rn.f32 	%f341, %f1, %f456, %f334;
	add.f32 	%f342, %f341, %f340;
	add.f32 	%f343, %f335, %f342;
	sub.f32 	%f344, %f343, %f335;
	sub.f32 	%f345, %f342, %f344;
	mul.f32 	%f346, %f1, %f453;
	neg.f32 	%f347, %f346;
	fma.rn.f32 	%f348, %f453, %f1, %f347;
	add.f32 	%f349, %f346, %f317;
	sub.f32 	%f350, %f349, %f346;
	sub.f32 	%f351, %f349, %f350;
	sub.f32 	%f352, %f346, %f351;
	sub.f32 	%f353, %f317, %f350;
	add.f32 	%f354, %f353, %f352;
	fma.rn.f32 	%f355, %f1, %f454, %f348;
	add.f32 	%f356, %f355, %f354;
	add.f32 	%f357, %f349, %f356;
	sub.f32 	%f358, %f357, %f349;
	sub.f32 	%f359, %f356, %f358;
	add.f32 	%f360, %f357, %f359;
	setp.eq.f32 	%p104, %f360, 0f00000000;
	mov.f32 	%f361, 0f42C80000;
	div.rn.f32 	%f362, %f361, %f360;
	selp.f32 	%f363, 0f00000000, %f362, %p104;
	add.f32 	%f364, %f329, %f331;
	mul.f32 	%f365, %f364, %f363;
	mad.lo.s32 	%r254, %r311, %r100, %r253;
	mul.wide.s32 	%rd192, %r254, 4;
	add.s64 	%rd193, %rd5, %rd192;
	st.global.f32 	[%rd193], %f365;
	add.f32 	%f366, %f343, %f345;
	mul.f32 	%f367, %f366, %f363;
	add.s64 	%rd194, %rd4, %rd192;
	st.global.f32 	[%rd194], %f367;
	mul.wide.u32 	%rd195, %r100, 4;
	add.s64 	%rd196, %rd258, %rd195;
	add.s64 	%rd197, %rd257, %rd195;
	add.s64 	%rd198, %rd256, %rd195;
	add.s64 	%rd199, %rd255, %rd195;
	add.s64 	%rd200, %rd254, %rd195;
	ld.global.nc.f32 	%f368, [%rd196];
	ld.global.nc.f32 	%f369, [%rd197];
	ld.global.nc.f32 	%f370, [%rd198];
	ld.global.nc.f32 	%f371, [%rd199];
	ld.global.nc.f32 	%f372, [%rd200];
	sub.f32 	%f373, %f368, %f370;
	sub.f32 	%f374, %f371, %f369;
	setp.gt.f32 	%p105, %f373, %f374;
	setp.gt.f32 	%p106, %f373, 0f00000000;
	selp.f32 	%f375, %f373, 0f00000000, %p105;
	selp.f32 	%f376, %f375, 0f00000000, %p106;
	setp.gt.f32 	%p107, %f374, %f373;
	setp.gt.f32 	%p108, %f374, 0f00000000;
	selp.f32 	%f377, %f374, 0f00000000, %p108;
	selp.f32 	%f378, %f377, 0f00000000, %p107;
	sub.f32 	%f379, %f368, %f369;
	sub.f32 	%f380, %f368, %f372;
	abs.f32 	%f381, %f380;
	setp.gt.f32 	%p109, %f381, %f379;
	selp.f32 	%f382, %f381, %f379, %p109;
	sub.f32 	%f383, %f369, %f372;
	abs.f32 	%f384, %f383;
	setp.gt.f32 	%p110, %f384, %f382;
	selp.f32 	%f385, %f384, %f382, %p110;
	mul.f32 	%f386, %f1, %f329;
	neg.f32 	%f387, %f386;
	fma.rn.f32 	%f388, %f329, %f1, %f387;
	add.f32 	%f389, %f386, %f376;
	sub.f32 	%f390, %f389, %f386;
	sub.f32 	%f391, %f389, %f390;
	sub.f32 	%f392, %f386, %f391;
	sub.f32 	%f393, %f376, %f390;
	add.f32 	%f394, %f393, %f392;
	fma.rn.f32 	%f395, %f1, %f331, %f388;
	add.f32 	%f396, %f395, %f394;
	add.f32 	%f457, %f389, %f396;
	sub.f32 	%f397, %f457, %f389;
	sub.f32 	%f458, %f396, %f397;
	mul.f32 	%f398, %f1, %f343;
	neg.f32 	%f399, %f398;
	fma.rn.f32 	%f400, %f343, %f1, %f399;
	add.f32 	%f401, %f398, %f378;
	sub.f32 	%f402, %f401, %f398;
	sub.f32 	%f403, %f401, %f402;
	sub.f32 	%f404, %f398, %f403;
	sub.f32 	%f405, %f378, %f402;
	add.f32 	%f406, %f405, %f404;
	fma.rn.f32 	%f407, %f1, %f345, %f400;
	add.f32 	%f408, %f407, %f406;
	add.f32 	%f455, %f401, %f408;
	sub.f32 	%f409, %f455, %f401;
	sub.f32 	%f456, %f408, %f409;
	mul.f32 	%f410, %f1, %f357;
	neg.f32 	%f411, %f410;
	fma.rn.f32 	%f412, %f357, %f1, %f411;
	add.f32 	%f413, %f410, %f385;
	sub.f32 	%f414, %f413, %f410;
	sub.f32 	%f415, %f413, %f414;
	sub.f32 	%f416, %f410, %f415;
	sub.f32 	%f417, %f385, %f414;
	add.f32 	%f418, %f417, %f416;
	fma.rn.f32 	%f419, %f1, %f359, %f412;
	add.f32 	%f420, %f419, %f418;
	add.f32 	%f453, %f413, %f420;
	sub.f32 	%f421, %f453, %f413;
	sub.f32 	%f454, %f420, %f421;
	add.f32 	%f422, %f453, %f454;
	setp.eq.f32 	%p111, %f422, 0f00000000;
	div.rn.f32 	%f423, %f361, %f422;
	selp.f32 	%f424, 0f00000000, %f423, %p111;
	add.f32 	%f425, %f457, %f458;
	mul.f32 	%f426, %f425, %f424;
	add.s64 	%rd201, %rd193, %rd195;
	st.global.f32 	[%rd201], %f426;
	add.f32 	%f427, %f455, %f456;
	mul.f32 	%f428, %f427, %f424;
	add.s64 	%rd202, %rd194, %rd195;
	st.global.f32 	[%rd202], %f428;
	add.s64 	%rd258, %rd196, %rd195;
	add.s64 	%rd257, %rd197, %rd195;
	add.s64 	%rd256, %rd198, %rd195;
	add.s64 	%rd255, %rd199, %rd195;
	add.s64 	%rd254, %rd200, %rd195;
	add.s32 	%r311, %r311, 2;
	setp.lt.s32 	%p112, %r311, %r101;
	@%p112 bra 	$L__BB1_56;
$L__BB1_57:
	cvt.u32.u64 	%r288, %rd6;
	add.s32 	%r289, %r288, %r20;
	setp.lt.s32 	%p121, %r289, %r100;
	@%p121 bra 	$L__BB1_4;
$L__BB1_58:
	ret;

}


// ===== COMPILED SASS (sm_100) =====

	.target	sm_100

	.elftype	@"ET_EXEC"


//--------------------- .note.nv.tkinfo           --------------------------
	.section	.note.nv.tkinfo,"",@"SHT_NOTE"
	.sectionflags	@"SHF_NOTE_NV_TKINFO"
	.tkinfo
        /*0018*/ 	.word	0x00000002
        /*0030*/ 	.string	""
        /*0030*/ 	.string	"ptxas"
        /*0030*/ 	.string	"Cuda compilation tools, release 13.0, V13.0.88"
        /*0030*/ 	.string	"Build cuda_13.0.r13.0/compiler.36424714_0"
        /*0030*/ 	.string	"-arch sm_100 -m 64 "



//--------------------- .note.nv.cuinfo           --------------------------
	.section	.note.nv.cuinfo,"",@"SHT_NOTE"
	.sectionflags	@"SHF_NOTE_NV_CUINFO"
        /*0018*/ 	.short	0x0002
        /*001a*/ 	.short	0x0064
        /*001c*/ 	.short	0x0082
	.zero		2


//--------------------- .nv.info                  --------------------------
	.section	.nv.info,"",@"SHT_CUDA_INFO"
	.align	4


	//----- nvinfo : EIATTR_REGCOUNT
	.align		4
        /*0000*/ 	.byte	0x04, 0x2f
        /*0002*/ 	.short	(.L_1 - .L_0)
	.align		4
.L_0:
        /*0004*/ 	.word	index@(di_batch_from_precomputed_f32)
        /*0008*/ 	.word	0x00000028


	//----- nvinfo : EIATTR_FRAME_SIZE
	.align		4
.L_1:
        /*000c*/ 	.byte	0x04, 0x11
        /*000e*/ 	.short	(.L_3 - .L_2)
	.align		4
.L_2:
        /*0010*/ 	.word	index@($__internal_3_$__cuda_sm3x_div_rn_noftz_f32_slowpath)
        /*0014*/ 	.word	0x00000000


	//----- nvinfo : EIATTR_FRAME_SIZE
	.align		4
.L_3:
        /*0018*/ 	.byte	0x04, 0x11
        /*001a*/ 	.short	(.L_5 - .L_4)
	.align		4
.L_4:
        /*001c*/ 	.word	index@($__internal_2_$__cuda_sm20_rcp_rn_f32_slowpath)
        /*0020*/ 	.word	0x00000000


	//----- nvinfo : EIATTR_FRAME_SIZE
	.align		4
.L_5:
        /*0024*/ 	.byte	0x04, 0x11
        /*0026*/ 	.short	(.L_7 - .L_6)
	.align		4
.L_6:
        /*0028*/ 	.word	index@(di_batch_from_precomputed_f32)
        /*002c*/ 	.word	0x00000000


	//----- nvinfo : EIATTR_REGCOUNT
	.align		4
.L_7:
        /*0030*/ 	.byte	0x04, 0x2f
        /*0032*/ 	.short	(.L_9 - .L_8)
	.align		4
.L_8:
        /*0034*/ 	.word	index@(di_many_series_one_param_f32)
        /*0038*/ 	.word	0x00000038


	//----- nvinfo : EIATTR_FRAME_SIZE
	.align		4
.L_9:
        /*003c*/ 	.byte	0x04, 0x11
        /*003e*/ 	.short	(.L_11 - .L_10)
	.align		4
.L_10:
        /*0040*/ 	.word	index@($__internal_1_$__cuda_sm3x_div_rn_noftz_f32_slowpath)
        /*0044*/ 	.word	0x00000000


	//----- nvinfo : EIATTR_FRAME_SIZE
	.align		4
.L_11:
        /*0048*/ 	.byte	0x04, 0x11
        /*004a*/ 	.short	(.L_13 - .L_12)
	.align		4
.L_12:
        /*004c*/ 	.word	index@($__internal_0_$__cuda_sm20_rcp_rn_f32_slowpath)
        /*0050*/ 	.word	0x00000000


	//----- nvinfo : EIATTR_FRAME_SIZE
	.align		4
.L_13:
        /*0054*/ 	.byte	0x04, 0x11
        /*0056*/ 	.short	(.L_15 - .L_14)
	.align		4
.L_14:
        /*0058*/ 	.word	index@(di_many_series_one_param_f32)
        /*005c*/ 	.word	0x00000000


	//----- nvinfo : EIATTR_MIN_STACK_SIZE
	.align		4
.L_15:
        /*0060*/ 	.byte	0x04, 0x12
        /*0062*/ 	.short	(.L_17 - .L_16)
	.align		4
.L_16:
        /*0064*/ 	.word	index@(di_many_series_one_param_f32)
        /*0068*/ 	.word	0x00000000


	//----- nvinfo : EIATTR_MIN_STACK_SIZE
	.align		4
.L_17:
        /*006c*/ 	.byte	0x04, 0x12
        /*006e*/ 	.short	(.L_19 - .L_18)
	.align		4
.L_18:
        /*0070*/ 	.word	index@(di_batch_from_precomputed_f32)
        /*0074*/ 	.word	0x00000000
.L_19:


//--------------------- .nv.compat                --------------------------
	.section	.nv.compat,"",@"SHT_CUDA_COMPAT_INFO"
	.align	4
        /*0000*/ 	.byte	0x02, 0x09, 0x00, 0x00, 0x02, 0x02, 0x01, 0x00, 0x02, 0x05, 0x05, 0x00, 0x03, 0x07, 0x01, 0x01
        /*0010*/ 	.byte	0x02, 0x03, 0x00, 0x00, 0x02, 0x06, 0x01, 0x00, 0x04, 0x0b, 0x08, 0x00, 0x01, 0x00, 0x00, 0x00
        /*0020*/ 	.byte	0x00, 0x00, 0x00, 0x00


//--------------------- .nv.info.di_many_series_one_param_f32 --------------------------
	.section	.nv.info.di_many_series_one_param_f32,"",@"SHT_CUDA_INFO"
	.sectionflags	@""
	.align	4


	//----- nvinfo : EIATTR_CUDA_API_VERSION
	.align		4
        /*0000*/ 	.byte	0x04, 0x37
        /*0002*/ 	.short	(.L_21 - .L_20)
.L_20:
        /*0004*/ 	.word	0x00000082


	//----- nvinfo : EIATTR_KPARAM_INFO
	.align		4
.L_21:
        /*0008*/ 	.byte	0x04, 0x17
        /*000a*/ 	.short	(.L_23 - .L_22)
.L_22:
        /*000c*/ 	.word	0x00000000
        /*0010*/ 	.short	0x0008
        /*0012*/ 	.short	0x0038
        /*0014*/ 	.byte	0x00, 0xf5, 0x21, 0x00


	//----- nvinfo : EIATTR_KPARAM_INFO
	.align		4
.L_23:
        /*0018*/ 	.byte	0x04, 0x17
        /*001a*/ 	.short	(.L_25 - .L_24)
.L_24:
        /*001c*/ 	.word	0x00000000
        /*0020*/ 	.short	0x0007
        /*0022*/ 	.short	0x0030
        /*0024*/ 	.byte	0x00, 0xf5, 0x21, 0x00


	//----- nvinfo : EIATTR_KPARAM_INFO
	.align		4
.L_25:
        /*0028*/ 	.byte	0x04, 0x17
        /*002a*/ 	.short	(.L_27 - .L_26)
.L_26:
        /*002c*/ 	.word	0x00000000
        /*0030*/ 	.short	0x0006
        /*0032*/ 	.short	0x0028
        /*0034*/ 	.byte	0x00, 0xf0, 0x11, 0x00


	//----- nvinfo : EIATTR_KPARAM_INFO
	.align		4
.L_27:
        /*0038*/ 	.byte	0x04, 0x17
        /*003a*/ 	.short	(.L_29 - .L_28)
.L_28:
        /*003c*/ 	.word	0x00000000
        /*0040*/ 	.short	0x0005
        /*0042*/ 	.short	0x0024
        /*0044*/ 	.byte	0x00, 0xf0, 0x11, 0x00


	//----- nvinfo : EIATTR_KPARAM_INFO
	.align		4
.L_29:
        /*0048*/ 	.byte	0x04, 0x17
        /*004a*/ 	.short	(.L_31 - .L_30)
.L_30:
        /*004c*/ 	.word	0x00000000
        /*0050*/ 	.short	0x0004
        /*0052*/ 	.short	0x0020
        /*0054*/ 	.byte	0x00, 0xf0, 0x11, 0x00


	//----- nvinfo : EIATTR_KPARAM_INFO
	.align		4
.L_31:
        /*0058*/ 	.byte	0x04, 0x17
        /*005a*/ 	.short	(.L_33 - .L_32)
.L_32:
        /*005c*/ 	.word	0x00000000
        /*0060*/ 	.short	0x0003
        /*0062*/ 	.short	0x0018
        /*0064*/ 	.byte	0x00, 0xf5, 0x21, 0x00


	//----- nvinfo : EIATTR_KPARAM_INFO
	.align		4
.L_33:
        /*0068*/ 	.byte	0x04, 0x17
        /*006a*/ 	.short	(.L_35 - .L_34)
.L_34:
        /*006c*/ 	.word	0x00000000
        /*0070*/ 	.short	0x0002
        /*0072*/ 	.short	0x0010
        /*0074*/ 	.byte	0x00, 0xf5, 0x21, 0x00


	//----- nvinfo : EIATTR_KPARAM_INFO
	.align		4
.L_35:
        /*0078*/ 	.byte	0x04, 0x17
        /*007a*/ 	.short	(.L_37 - .L_36)
.L_36:
        /*007c*/ 	.word	0x00000000
        /*0080*/ 	.short	0x0001
        /*0082*/ 	.short	0x0008
        /*0084*/ 	.byte	0x00, 0xf5, 0x21, 0x00


	//----- nvinfo : EIATTR_KPARAM_INFO
	.align		4
.L_37:
        /*0088*/ 	.byte	0x04, 0x17
        /*008a*/ 	.short	(.L_39 - .L_38)
.L_38:
        /*008c*/ 	.word	0x00000000
        /*0090*/ 	.short	0x0000
        /*0092*/ 	.short	0x0000
        /*0094*/ 	.byte	0x00, 0xf5, 0x21, 0x00


	//----- nvinfo : EIATTR_SPARSE_MMA_MASK
	.align		4
.L_39:
        /*0098*/ 	.byte	0x03, 0x50
        /*009a*/ 	.short	0x0000


	//----- nvinfo : EIATTR_MAXREG_COUNT
	.align		4
        /*009c*/ 	.byte	0x03, 0x1b
        /*009e*/ 	.short	0x00ff


	//----- nvinfo : EIATTR_MERCURY_ISA_VERSION
	.align		4
        /*00a0*/ 	.byte	0x03, 0x5f
        /*00a2*/ 	.short	0x0101


	//----- nvinfo : EIATTR_COOP_GROUP_MASK_REGIDS
	.align		4
        /*00a4*/ 	.byte	0x04, 0x29
        /*00a6*/ 	.short	(.L_41 - .L_40)


	//   ....[0]....
.L_40:
        /*00a8*/ 	.word	0xffffffff


	//   ....[1]....
        /*00ac*/ 	.word	0xffffffff


	//   ....[2]....
        /*00b0*/ 	.word	0xffffffff


	//   ....[3]....
        /*00b4*/ 	.word	0xffffffff


	//   ....[4]....
        /*00b8*/ 	.word	0xffffffff


	//   ....[5]....
        /*00bc*/ 	.word	0xffffffff


	//   ....[6]....
        /*00c0*/ 	.word	0xffffffff


	//   ....[7]....
        /*00c4*/ 	.word	0xffffffff


	//   ....[8]....
        /*00c8*/ 	.word	0xffffffff


	//   ....[9]....
        /*00cc*/ 	.word	0xffffffff


	//   ....[10]....
        /*00d0*/ 	.word	0xffffffff


	//   ....[11]....
        /*00d4*/ 	.word	0xffffffff


	//   ....[12]....
        /*00d8*/ 	.word	0xffffffff


	//   ....[13]....
        /*00dc*/ 	.word	0xffffffff


	//   ....[14]....
        /*00e0*/ 	.word	0xffffffff


	//   ....[15]....
        /*00e4*/ 	.word	0x0500001f


	//   ....[16]....
        /*00e8*/ 	.word	0x0500001f


	//   ....[17]....
        /*00ec*/ 	.word	0x0500001f


	//   ....[18]....
        /*00f0*/ 	.word	0x0500001f


	//   ....[19]....
        /*00f4*/ 	.word	0x0500001f


	//   ....[20]....
        /*00f8*/ 	.word	0x0500001f


	//   ....[21]....
        /*00fc*/ 	.word	0x0500001f


	//   ....[22]....
        /*0100*/ 	.word	0x0500001f


	//   ....[23]....
        /*0104*/ 	.word	0x0500001f


	//   ....[24]....
        /*0108*/ 	.word	0x0500001f


	//   ....[25]....
        /*010c*/ 	.word	0x0500001f


	//   ....[26]....
        /*0110*/ 	.word	0x0500001f


	//   ....[27]....
        /*0114*/ 	.word	0x0500001f


	//   ....[28]....
        /*0118*/ 	.word	0x0500001f


	//   ....[29]....
        /*011c*/ 	.word	0x0500001f


	//----- nvinfo : EIATTR_COOP_GROUP_INSTR_OFFSETS
	.align		4
.L_41:
        /*0120*/ 	.byte	0x04, 0x28
        /*0122*/ 	.short	(.L_43 - .L_42)


	//   ....[0]....
.L_42:
        /*0124*/ 	.word	0x00002cd0


	//   ....[1]....
        /*0128*/ 	.word	0x00002ce0


	//   ....[2]....
        /*012c*/ 	.word	0x00002cf0


	//   ....[3]....
        /*0130*/ 	.word	0x00002d20


	//   ....[4]....
        /*0134*/ 	.word	0x00002d40


	//   ....[5]....
        /*0138*/ 	.word	0x00002d50


	//   ....[6]....
        /*013c*/ 	.word	0x00002d80


	//   ....[7]....
        /*0140*/ 	.word	0x00002da0


	//   ....[8]....
        /*0144*/ 	.word	0x00002db0


	//   ....[9]....
        /*0148*/ 	.word	0x00002de0


	//   ....[10]....
        /*014c*/ 	.word	0x00002e00


	//   ....[11]....
        /*0150*/ 	.word	0x00002e10


	//   ....[12]....
        /*0154*/ 	.word	0x00002e40


	//   ....[13]....
        /*0158*/ 	.word	0x00002e60


	//   ....[14]....
        /*015c*/ 	.word	0x00002e70


	//   ....[15]....
        /*0160*/ 	.word	0x00004510


	//   ....[16]....
        /*0164*/ 	.word	0x000045b0


	//   ....[17]....
        /*0168*/ 	.word	0x00004620


	//   ....[18]....
        /*016c*/ 	.word	0x00004690


	//   ....[19]....
        /*0170*/ 	.word	0x00004700


	//   ....[20]....
        /*0174*/ 	.word	0x00004760


	//   ....[21]....
        /*0178*/ 	.word	0x000047e0


	//   ....[22]....
        /*017c*/ 	.word	0x00004850


	//   ....[23]....
        /*0180*/ 	.word	0x000048c0


	//   ....[24]....
        /*0184*/ 	.word	0x00004930


	//   ....[25]....
        /*0188*/ 	.word	0x00004990


	//   ....[26]....
        /*018c*/ 	.word	0x00004a10


	//   ....[27]....
        /*0190*/ 	.word	0x00004a80


	//   ....[28]....
        /*0194*/ 	.word	0x00004af0


	//   ....[29]....
        /*0198*/ 	.word	0x00004b60


	//----- nvinfo : EIATTR_VRC_CTA_INIT_COUNT
	.align		4
.L_43:
        /*019c*/ 	.byte	0x02, 0x4a
	.zero		1
	.zero		1


	//----- nvinfo : EIATTR_EXIT_INSTR_OFFSETS
	.align		4
        /*01a0*/ 	.byte	0x04, 0x1c
        /*01a2*/ 	.short	(.L_45 - .L_44)


	//   ....[0]....
.L_44:
        /*01a4*/ 	.word	0x00000050


	//   ....[1]....
        /*01a8*/ 	.word	0x00000080


	//   ....[2]....
        /*01ac*/ 	.word	0x000001d0


	//   ....[3]....
        /*01b0*/ 	.word	0x000044a0


	//----- nvinfo : EIATTR_CRS_STACK_SIZE
	.align		4
.L_45:
        /*01b4*/ 	.byte	0x04, 0x1e
        /*01b6*/ 	.short	(.L_47 - .L_46)
.L_46:
        /*01b8*/ 	.word	0x00000000


	//----- nvinfo : EIATTR_CBANK_PARAM_SIZE
	.align		4
.L_47:
        /*01bc*/ 	.byte	0x03, 0x19
        /*01be*/ 	.short	0x0040


	//----- nvinfo : EIATTR_PARAM_CBANK
	.align		4
        /*01c0*/ 	.byte	0x04, 0x0a
        /*01c2*/ 	.short	(.L_49 - .L_48)
	.align		4
.L_48:
        /*01c4*/ 	.word	index@(.nv.constant0.di_many_series_one_param_f32)
        /*01c8*/ 	.short	0x0380
        /*01ca*/ 	.short	0x0040


	//----- nvinfo : EIATTR_SW_WAR
	.align		4
.L_49:
        /*01cc*/ 	.byte	0x04, 0x36
        /*01ce*/ 	.short	(.L_51 - .L_50)
.L_50:
        /*01d0*/ 	.word	0x00000008
.L_51:


//--------------------- .nv.info.di_batch_from_precomputed_f32 --------------------------
	.section	.nv.info.di_batch_from_precomputed_f32,"",@"SHT_CUDA_INFO"
	.sectionflags	@""
	.align	4


	//----- nvinfo : EIATTR_CUDA_API_VERSION
	.align		4
        /*0000*/ 	.byte	0x04, 0x37
        /*0002*/ 	.short	(.L_53 - .L_52)
.L_52:
        /*0004*/ 	.word	0x00000082


	//----- nvinfo : EIATTR_KPARAM_INFO
	.align		4
.L_53:
        /*0008*/ 	.byte	0x04, 0x17
        /*000a*/ 	.short	(.L_55 - .L_54)
.L_54:
        /*000c*/ 	.word	0x00000000
        /*0010*/ 	.short	0x0009
        /*0012*/ 	.short	0x0040
        /*0014*/ 	.byte	0x00, 0xf5, 0x21, 0x00


	//----- nvinfo : EIATTR_KPARAM_INFO
	.align		4
.L_55:
        /*0018*/ 	.byte	0x04, 0x17
        /*001a*/ 	.short	(.L_57 - .L_56)
.L_56:
        /*001c*/ 	.word	0x00000000
        /*0020*/ 	.short	0x0008
        /*0022*/ 	.short	0x0038
        /*0024*/ 	.byte	0x00, 0xf5, 0x21, 0x00


	//----- nvinfo : EIATTR_KPARAM_INFO
	.align		4
.L_57:
        /*0028*/ 	.byte	0x04, 0x17
        /*002a*/ 	.short	(.L_59 - .L_58)
.L_58:
        /*002c*/ 	.word	0x00000000
        /*0030*/ 	.short	0x0007
        /*0032*/ 	.short	0x0030
        /*0034*/ 	.byte	0x00, 0xf0, 0x11, 0x00


	//----- nvinfo : EIATTR_KPARAM_INFO
	.align		4
.L_59:
        /*0038*/ 	.byte	0x04, 0x17
        /*003a*/ 	.short	(.L_61 - .L_60)
.L_60:
        /*003c*/ 	.word	0x00000000
        /*0040*/ 	.short	0x0006
        /*0042*/ 	.short	0x002c
        /*0044*/ 	.byte	0x00, 0xf0, 0x11, 0x00


	//----- nvinfo : EIATTR_KPARAM_INFO
	.align		4
.L_61:
        /*0048*/ 	.byte	0x04, 0x17
        /*004a*/ 	.short	(.L_63 - .L_62)
.L_62:
        /*004c*/ 	.word	0x00000000
        /*0050*/ 	.short	0x0005
        /*0052*/ 	.short	0x0028
        /*0054*/ 	.byte	0x00, 0xf0, 0x11, 0x00


	//----- nvinfo : EIATTR_KPARAM_INFO
	.align		4
.L_63:
        /*0058*/ 	.byte	0x04, 0x17
        /*005a*/ 	.short	(.L_65 - .L_64)
.L_64:
        /*005c*/ 	.word	0x00000000
        /*0060*/ 	.short	0x0004
        /*0062*/ 	.short	0x0020
        /*0064*/ 	.byte	0x00, 0xf5, 0x21, 0x00


	//----- nvinfo : EIATTR_KPARAM_INFO
	.align		4
.L_65:
        /*0068*/ 	.byte	0x04, 0x17
        /*006a*/ 	.short	(.L_67 - .L_66)
.L_66:
        /*006c*/ 	.word	0x00000000
        /*0070*/ 	.short	0x0003
        /*0072*/ 	.short	0x0018
        /*0074*/ 	.byte	0x00, 0xf5, 0x21, 0x00


	//----- nvinfo : EIATTR_KPARAM_INFO
	.align		4
.L_67:
        /*0078*/ 	.byte	0x04, 0x17
        /*007a*/ 	.short	(.L_69 - .L_68)
.L_68:
        /*007c*/ 	.word	0x00000000
        /*0080*/ 	.short	0x0002
        /*0082*/ 	.short	0x0010
        /*0084*/ 	.byte	0x00, 0xf5, 0x21, 0x00


	//----- nvinfo : EIATTR_KPARAM_INFO
	.align		4
.L_69:
        /*0088*/ 	.byte	0x04, 0x17
        /*008a*/ 	.short	(.L_71 - .L_70)
.L_70:
        /*008c*/ 	.word	0x00000000
        /*0090*/ 	.short	0x0001
        /*0092*/ 	.short	0x0008
        /*0094*/ 	.byte	0x00, 0xf5, 0x21, 0x00


	//----- nvinfo : EIATTR_KPARAM_INFO
	.align		4
.L_71:
        /*0098*/ 	.byte	0x04, 0x17
        /*009a*/ 	.short	(.L_73 - .L_72)
.L_72:
        /*009c*/ 	.word	0x00000000
        /*00a0*/ 	.short	0x0000
        /*00a2*/ 	.short	0x0000
        /*00a4*/ 	.byte	0x00, 0xf5, 0x21, 0x00


	//----- nvinfo : EIATTR_SPARSE_MMA_MASK
	.align		4
.L_73:
        /*00a8*/ 	.byte	0x03, 0x50
        /*00aa*/ 	.short	0x0000


	//----- nvinfo : EIATTR_MAXREG_COUNT
	.align		4
        /*00ac*/ 	.byte	0x03, 0x1b
        /*00ae*/ 	.short	0x00ff


	//----- nvinfo : EIATTR_NUM_BARRIERS
	.align		4
        /*00b0*/ 	.byte	0x02, 0x4c
        /*00b2*/ 	.byte	0x01
	.zero		1


	//----- nvinfo : EIATTR_MERCURY_ISA_VERSION
	.align		4
        /*00b4*/ 	.byte	0x03, 0x5f
        /*00b6*/ 	.short	0x0101


	//----- nvinfo : EIATTR_COOP_GROUP_MASK_REGIDS
	.align		4
        /*00b8*/ 	.byte	0x04, 0x29
        /*00ba*/ 	.short	(.L_75 - .L_74)


	//   ....[0]....
.L_74:
        /*00bc*/ 	.word	0xffffffff


	//   ....[1]....
        /*00c0*/ 	.word	0xffffffff


	//   ....[2]....
        /*00c4*/ 	.word	0xffffffff


	//   ....[3]....
        /*00c8*/ 	.word	0xffffffff


	//   ....[4]....
        /*00cc*/ 	.word	0xffffffff


	//   ....[5]....
        /*00d0*/ 	.word	0xffffffff


	//   ....[6]....
        /*00d4*/ 	.word	0xffffffff


	//   ....[7]....
        /*00d8*/ 	.word	0xffffffff


	//   ....[8]....
        /*00dc*/ 	.word	0xffffffff


	//   ....[9]....
        /*00e0*/ 	.word	0xffffffff


	//   ....[10]....
        /*00e4*/ 	.word	0xffffffff


	//   ....[11]....
        /*00e8*/ 	.word	0xffffffff


	//   ....[12]....
        /*00ec*/ 	.word	0xffffffff


	//   ....[13]....
        /*00f0*/ 	.word	0xffffffff


	//   ....[14]....
        /*00f4*/ 	.word	0xffffffff


	//   ....[15]....
        /*00f8*/ 	.word	0xffffffff


	//   ....[16]....
        /*00fc*/ 	.word	0xffffffff


	//   ....[17]....
        /*0100*/ 	.word	0xffffffff


	//   ....[18]....
        /*0104*/ 	.word	0xffffffff


	//   ....[19]....
        /*0108*/ 	.word	0xffffffff


	//   ....[20]....
        /*010c*/ 	.word	0xffffffff


	//   ....[21]....
        /*0110*/ 	.word	0xffffffff


	//   ....[22]....
        /*0114*/ 	.word	0xffffffff


	//   ....[23]....
        /*0118*/ 	.word	0xffffffff


	//   ....[24]....
        /*011c*/ 	.word	0xffffffff


	//   ....[25]....
        /*0120*/ 	.word	0xffffffff


	//   ....[26]....
        /*0124*/ 	.word	0xffffffff


	//   ....[27]....
        /*0128*/ 	.word	0xffffffff


	//   ....[28]....
        /*012c*/ 	.word	0xffffffff


	//   ....[29]....
        /*0130*/ 	.word	0xffffffff


	//   ....[30]....
        /*0134*/ 	.word	0x05000003


	//   ....[31]....
        /*0138*/ 	.word	0x05000003


	//   ....[32]....
        /*013c*/ 	.word	0x05000003


	//   ....[33]....
        /*0140*/ 	.word	0x05000003


	//   ....[34]....
        /*0144*/ 	.word	0x05000003


	//   ....[35]....
        /*0148*/ 	.word	0x05000003


	//   ....[36]....
        /*014c*/ 	.word	0x05000003


	//   ....[37]....
        /*0150*/ 	.word	0x05000003


	//   ....[38]....
        /*0154*/ 	.word	0x05000003


	//   ....[39]....
        /*0158*/ 	.word	0x05000003


	//   ....[40]....
        /*015c*/ 	.word	0x05000003


	//   ....[41]....
        /*0160*/ 	.word	0x05000003


	//   ....[42]....
        /*0164*/ 	.word	0x05000003


	//   ....[43]....
        /*0168*/ 	.word	0x05000003


	//   ....[44]....
        /*016c*/ 	.word	0x05000003


	//   ....[45]....
        /*0170*/ 	.word	0x05000003


	//   ....[46]....
        /*0174*/ 	.word	0x05000003


	//   ....[47]....
        /*0178*/ 	.word	0x05000003


	//   ....[48]....
        /*017c*/ 	.word	0x05000003


	//   ....[49]....
        /*0180*/ 	.word	0x05000003


	//   ....[50]....
        /*0184*/ 	.word	0x05000003


	//   ....[51]....
        /*0188*/ 	.word	0x05000003


	//   ....[52]....
        /*018c*/ 	.word	0x05000003


	//   ....[53]....
        /*0190*/ 	.word	0x05000003


	//   ....[54]....
        /*0194*/ 	.word	0x05000003


	//----- nvinfo : EIATTR_COOP_GROUP_INSTR_OFFSETS
	.align		4
.L_75:
        /*0198*/ 	.byte	0x04, 0x28
        /*019a*/ 	.short	(.L_77 - .L_76)


	//   ....[0]....
.L_76:
        /*019c*/ 	.word	0x00000680


	//   ....[1]....
        /*01a0*/ 	.word	0x000006f0


	//   ....[2]....
        /*01a4*/ 	.word	0x00000710


	//   ....[3]....
        /*01a8*/ 	.word	0x00000730


	//   ....[4]....
        /*01ac*/ 	.word	0x00000760


	//   ....[5]....
        /*01b0*/ 	.word	0x00000810


	//   ....[6]....
        /*01b4*/ 	.word	0x00000830


	//   ....[7]....
        /*01b8*/ 	.word	0x00000850


	//   ....[8]....
        /*01bc*/ 	.word	0x00000870


	//   ....[9]....
        /*01c0*/ 	.word	0x00000890


	//   ....[10]....
        /*01c4*/ 	.word	0x000008e0


	//   ....[11]....
        /*01c8*/ 	.word	0x00000900


	//   ....[12]....
        /*01cc*/ 	.word	0x00000920


	//   ....[13]....
        /*01d0*/ 	.word	0x00000940


	//   ....[14]....
        /*01d4*/ 	.word	0x00000960


	//   ....[15]....
        /*01d8*/ 	.word	0x00000a30


	//   ....[16]....
        /*01dc*/ 	.word	0x00000a50


	//   ....[17]....
        /*01e0*/ 	.word	0x00000a70


	//   ....[18]....
        /*01e4*/ 	.word	0x00000a90


	//   ....[19]....
        /*01e8*/ 	.word	0x00000ab0


	//   ....[20]....
        /*01ec*/ 	.word	0x00000b00


	//   ....[21]....
        /*01f0*/ 	.word	0x00000b20


	//   ....[22]....
        /*01f4*/ 	.word	0x00000b40


	//   ....[23]....
        /*01f8*/ 	.word	0x00000b60


	//   ....[24]....
        /*01fc*/ 	.word	0x00000b80


	//   ....[25]....
        /*0200*/ 	.word	0x00000c40


	//   ....[26]....
        /*0204*/ 	.word	0x00000c60


	//   ....[27]....
        /*0208*/ 	.word	0x00000c80


	//   ....[28]....
        /*020c*/ 	.word	0x00000ca0


	//   ....[29]....
        /*0210*/ 	.word	0x00000cc0


	//   ....[30]....
        /*0214*/ 	.word	0x00001490


	//   ....[31]....
        /*0218*/ 	.word	0x00001500


	//   ....[32]....
        /*021c*/ 	.word	0x00001570


	//   ....[33]....
        /*0220*/ 	.word	0x000015e0


	//   ....[34]....
        /*0224*/ 	.word	0x00001650


	//   ....[35]....
        /*0228*/ 	.word	0x000016e0


	//   ....[36]....
        /*022c*/ 	.word	0x00001780


	//   ....[37]....
        /*0230*/ 	.word	0x000017f0


	//   ....[38]....
        /*0234*/ 	.word	0x00001860


	//   ....[39]....
        /*0238*/ 	.word	0x000018d0


	//   ....[40]....
        /*023c*/ 	.word	0x00001960


	//   ....[41]....
        /*0240*/ 	.word	0x000019d0


	//   ....[42]....
        /*0244*/ 	.word	0x00001a40


	//   ....[43]....
        /*0248*/ 	.word	0x00001ab0


	//   ....[44]....
        /*024c*/ 	.word	0x00001b20


	//   ....[45]....
        /*0250*/ 	.word	0x00001bc0


	//   ....[46]....
        /*0254*/ 	.word	0x00001c60


	//   ....[47]....
        /*0258*/ 	.word	0x00001cd0


	//   ....[48]....
        /*025c*/ 	.word	0x00001d40


	//   ....[49]....
        /*0260*/ 	.word	0x00001db0


	//   ....[50]....
        /*0264*/ 	.word	0x00001e40


	//   ....[51]....
        /*0268*/ 	.word	0x00001eb0


	//   ....[52]....
        /*026c*/ 	.word	0x00001f20


	//   ....[53]....
        /*0270*/ 	.word	0x00001f90


	//   ....[54]....
        /*0274*/ 	.word	0x00002000


	//----- nvinfo : EIATTR_VRC_CTA_INIT_COUNT
	.align		4
.L_77:
        /*0278*/ 	.byte	0x02, 0x4a
	.zero		1
	.zero		1


	//----- nvinfo : EIATTR_EXIT_INSTR_OFFSETS
	.align		4
        /*027c*/ 	.byte	0x04, 0x1c
        /*027e*/ 	.short	(.L_79 - .L_78)


	//   ....[0]....
.L_78:
        /*0280*/ 	.word	0x00000040


	//   ....[1]....
        /*0284*/ 	.word	0x00001430


	//----- nvinfo : EIATTR_CRS_STACK_SIZE
	.align		4
.L_79:
        /*0288*/ 	.byte	0x04, 0x1e
        /*028a*/ 	.short	(.L_81 - .L_80)
.L_80:
        /*028c*/ 	.word	0x00000000


	//----- nvinfo : EIATTR_CBANK_PARAM_SIZE
	.align		4
.L_81:
        /*0290*/ 	.byte	0x03, 0x19
        /*0292*/ 	.short	0x0048


	//----- nvinfo : EIATTR_PARAM_CBANK
	.align		4
        /*0294*/ 	.byte	0x04, 0x0a
        /*0296*/ 	.short	(.L_83 - .L_82)
	.align		4
.L_82:
        /*0298*/ 	.word	index@(.nv.constant0.di_batch_from_precomputed_f32)
        /*029c*/ 	.short	0x0380
        /*029e*/ 	.short	0x0048


	//----- nvinfo : EIATTR_SW_WAR
	.align		4
.L_83:
        /*02a0*/ 	.byte	0x04, 0x36
        /*02a2*/ 	.short	(.L_85 - .L_84)
.L_84:
        /*02a4*/ 	.word	0x00000008
.L_85:


//--------------------- .nv.callgraph             --------------------------
	.section	.nv.callgraph,"",@"SHT_CUDA_CALLGRAPH"
	.align	4
	.sectionentsize	8
	.align		4
        /*0000*/ 	.word	0x00000000
	.align		4
        /*0004*/ 	.word	0xffffffff
	.align		4
        /*0008*/ 	.word	0x00000000
	.align		4
        /*000c*/ 	.word	0xfffffffe
	.align		4
        /*0010*/ 	.word	0x00000000
	.align		4
        /*0014*/ 	.word	0xfffffffd
	.align		4
        /*0018*/ 	.word	0x00000000
	.align		4
        /*001c*/ 	.word	0xfffffffc


//--------------------- .text.di_many_series_one_param_f32 --------------------------
	.section	.text.di_many_series_one_param_f32,"ax",@progbits
	.align	128
        .global         di_many_series_one_param_f32
        .type           di_many_series_one_param_f32,@function
        .size           di_many_series_one_param_f32,(.L_x_158 - di_many_series_one_param_f32)
        .other          di_many_series_one_param_f32,@"STO_CUDA_ENTRY STV_DEFAULT"
di_many_series_one_param_f32:
.text.di_many_series_one_param_f32:
[----:B------:R-:W-:Y:S08]  /*0000*/  LDC R1, c[0x0][0x37c] ;  /* 0x0000df00ff017b82 */ /* 0x000ff00000000800 */
[----:B------:R-:W0:Y:S01]  /*0010*/  LDC.64 R2, c[0x0][0x3a0] ;  /* 0x0000e800ff027b82 */ /* 0x000e220000000a00 */
[----:B------:R-:W0:Y:S02]  /*0020*/  LDCU UR4, c[0x0][0x3a8] ;  /* 0x00007500ff0477ac */ /* 0x000e240008000800 */
[----:B0-----:R-:W-:-:S04]  /*0030*/  VIMNMX3 R0, R2, UR4, R3, PT ;  /* 0x0000000402007c0f */ /* 0x001fc8000b800103 */
[----:B------:R-:W-:-:S13]  /*0040*/  ISETP.GE.AND P0, PT, R0, 0x1, PT ;  /* 0x000000010000780c */ /* 0x000fda0003f06270 */
[----:B------:R-:W-:Y:S05]  /*0050*/  @!P0 EXIT ;  /* 0x000000000000894d */ /* 0x000fea0003800000 */
[----:B------:R-:W0:Y:S02]  /*0060*/  LDC R9, c[0x0][0x360] ;  /* 0x0000d800ff097b82 */ /* 0x000e240000000800 */
[----:B0-----:R-:W-:-:S13]  /*0070*/  ISETP.GE.U32.AND P0, PT, R9, 0x20, PT ;  /* 0x000000200900780c */ /* 0x001fda0003f06070 */
[----:B------:R-:W-:Y:S05]  /*0080*/  @!P0 EXIT ;  /* 0x000000000000894d */ /* 0x000fea0003800000 */
[----:B------:R-:W0:Y:S01]  /*0090*/  S2R R19, SR_TID.X ;  /* 0x0000000000137919 */ /* 0x000e220000002100 */
[----:B------:R-:W1:Y:S01]  /*00a0*/  S2UR UR4, SR_CTAID.X ;  /* 0x00000000000479c3 */ /* 0x000e620000002500 */
[----:B------:R-:W-:Y:S02]  /*00b0*/  I2FP.F32.U32 R0, R2 ;  /* 0x0000000200007245 */ /* 0x000fe40000201000 */
[----:B------:R-:W-:Y:S02]  /*00c0*/  SHF.R.U32.HI R9, RZ, 0x5, R9 ;  /* 0x00000005ff097819 */ /* 0x000fe40000011609 */
[----:B------:R-:W-:-:S04]  /*00d0*/  IADD3 R2, PT, PT, R0, 0x1800000, RZ ;  /* 0x0180000000027810 */ /* 0x000fc80007ffe0ff */
[----:B------:R-:W-:-:S04]  /*00e0*/  LOP3.LUT R2, R2, 0x7f800000, RZ, 0xc0, !PT ;  /* 0x7f80000002027812 */ /* 0x000fc800078ec0ff */
[----:B------:R-:W-:Y:S02]  /*00f0*/  ISETP.GT.U32.AND P0, PT, R2, 0x1ffffff, PT ;  /* 0x01ffffff0200780c */ /* 0x000fe40003f04070 */
[----:B0-----:R-:W-:Y:S02]  /*0100*/  SHF.R.U32.HI R20, RZ, 0x5, R19 ;  /* 0x00000005ff147819 */ /* 0x001fe40000011613 */
[----:B------:R-:W-:-:S03]  /*0110*/  LOP3.LUT R19, R19, 0x1f, RZ, 0xc0, !PT ;  /* 0x0000001f13137812 */ /* 0x000fc600078ec0ff */
[----:B-1----:R-:W-:-:S06]  /*0120*/  IMAD R20, R9, UR4, R20 ;  /* 0x0000000409147c24 */ /* 0x002fcc000f8e0214 */
[----:B------:R-:W-:Y:S05]  /*0130*/  @P0 BRA `(.L_x_0) ;  /* 0x00000000000c0947 */ /* 0x000fea0003800000 */
[----:B------:R-:W-:-:S07]  /*0140*/  MOV R8, 0x160 ;  /* 0x0000016000087802 */ /* 0x000fce0000000f00 */
[----:B------:R-:W-:Y:S05]  /*0150*/  CALL.REL.NOINC `($__internal_0_$__cuda_sm20_rcp_rn_f32_slowpath) ;  /* 0x0000004800907944 */ /* 0x000fea0003c00000 */
[----:B------:R-:W-:Y:S05]  /*0160*/  BRA `(.L_x_1) ;  /* 0x0000000000107947 */ /* 0x000fea0003800000 */
.L_x_0:
[----:B------:R-:W0:Y:S02]  /*0170*/  MUFU.RCP R3, R0 ;  /* 0x0000000000037308 */ /* 0x000e240000001000 */
[----:B0-----:R-:W-:-:S04]  /*0180*/  FFMA R2, R0, R3, -1 ;  /* 0xbf80000000027423 */ /* 0x001fc80000000003 */
[----:B------:R-:W-:-:S04]  /*0190*/  FADD.FTZ R2, -R2, -RZ ;  /* 0x800000ff02027221 */ /* 0x000fc80000010100 */
[----:B------:R-:W-:-:S07]  /*01a0*/  FFMA R18, R3, R2, R3 ;  /* 0x0000000203127223 */ /* 0x000fce0000000003 */
.L_x_1:
[----:B------:R-:W0:Y:S02]  /*01b0*/  LDCU UR4, c[0x0][0x3a4] ;  /* 0x00007480ff0477ac */ /* 0x000e240008000800 */
[----:B0-----:R-:W-:-:S13]  /*01c0*/  ISETP.GE.AND P0, PT, R20, UR4, PT ;  /* 0x0000000414007c0c */ /* 0x001fda000bf06270 */
[----:B------:R-:W-:Y:S05]  /*01d0*/  @P0 EXIT ;  /* 0x000000000000094d */ /* 0x000fea0003800000 */
[----:B------:R-:W0:Y:S01]  /*01e0*/  LDC R8, c[0x0][0x3a0] ;  /* 0x0000e800ff087b82 */ /* 0x000e220000000800 */
[----:B------:R-:W1:Y:S01]  /*01f0*/  LDCU UR5, c[0x0][0x3a8] ;  /* 0x00007500ff0577ac */ /* 0x000e620008000800 */
[----:B------:R-:W-:Y:S01]  /*0200*/  LOP3.LUT R12, RZ, R19, RZ, 0x33, !PT ;  /* 0x00000013ff0c7212 */ /* 0x000fe200078e33ff */
[----:B------:R-:W-:Y:S01]  /*0210*/  FADD R18, -R18, 1 ;  /* 0x3f80000012127421 */ /* 0x000fe20000000100 */
[C---:B------:R-:W-:Y:S01]  /*0220*/  LOP3.LUT R17, R19.reuse, 0x80, RZ, 0xfc, !PT ;  /* 0x0000008013117812 */ /* 0x040fe200078efcff */
[----:B------:R-:W2:Y:S01]  /*0230*/  LDCU UR4, c[0x0][0x370] ;  /* 0x00006e00ff0477ac */ /* 0x000ea20008000800 */
[C---:B------:R-:W-:Y:S02]  /*0240*/  LOP3.LUT R16, R19.reuse, 0xa0, RZ, 0xfc, !PT ;  /* 0x000000a013107812 */ /* 0x040fe400078efcff */
[C---:B------:R-:W-:Y:S01]  /*0250*/  LOP3.LUT R15, R19.reuse, 0xc0, RZ, 0xfc, !PT ;  /* 0x000000c0130f7812 */ /* 0x040fe200078efcff */
[----:B------:R-:W3:Y:S01]  /*0260*/  LDCU.64 UR6, c[0x0][0x358] ;  /* 0x00006b00ff0677ac */ /* 0x000ee20008000a00 */
[----:B------:R-:W-:-:S02]  /*0270*/  LOP3.LUT R14, R19, 0xe0, RZ, 0xfc, !PT ;  /* 0x000000e0130e7812 */ /* 0x000fc400078efcff */
[C---:B------:R-:W-:Y:S02]  /*0280*/  LOP3.LUT R13, R19.reuse, 0x40, RZ, 0xfc, !PT ;  /* 0x00000040130d7812 */ /* 0x040fe400078efcff */
[C---:B------:R-:W-:Y:S02]  /*0290*/  LOP3.LUT R11, R19.reuse, 0x60, RZ, 0xfc, !PT ;  /* 0x00000060130b7812 */ /* 0x040fe400078efcff */
[----:B------:R-:W-:Y:S02]  /*02a0*/  LOP3.LUT R10, R19, 0x20, RZ, 0xfc, !PT ;  /* 0x00000020130a7812 */ /* 0x000fe400078efcff */
[----:B-1----:R-:W-:-:S04]  /*02b0*/  IADD3 R12, PT, PT, R12, UR5, RZ ;  /* 0x000000050c0c7c10 */ /* 0x002fc8000fffe0ff */
[----:B------:R-:W-:Y:S01]  /*02c0*/  LEA.HI R5, R12, 0x1, RZ, 0x1b ;  /* 0x000000010c057811 */ /* 0x000fe200078fd8ff */
[----:B--2---:R-:W-:Y:S01]  /*02d0*/  IMAD R9, R9, UR4, RZ ;  /* 0x0000000409097c24 */ /* 0x004fe2000f8e02ff */
[----:B0-----:R-:W-:Y:S02]  /*02e0*/  LOP3.LUT R7, RZ, R8, RZ, 0x33, !PT ;  /* 0x00000008ff077212 */ /* 0x001fe400078e33ff */
[----:B------:R-:W-:Y:S02]  /*02f0*/  LOP3.LUT R6, R5, 0x7, RZ, 0xc0, !PT ;  /* 0x0000000705067812 */ /* 0x000fe400078ec0ff */
[----:B------:R-:W-:Y:S02]  /*0300*/  IADD3 R8, PT, PT, -R19, -0x2, R8 ;  /* 0xfffffffe13087810 */ /* 0x000fe40007ffe108 */
[----:B------:R-:W-:Y:S02]  /*0310*/  IADD3 R7, PT, PT, R7, UR5, RZ ;  /* 0x0000000507077c10 */ /* 0x000fe4000fffe0ff */
[----:B---3--:R-:W-:-:S07]  /*0320*/  LOP3.LUT R5, R5, 0x3, RZ, 0xc0, !PT ;  /* 0x0000000305057812 */ /* 0x008fce00078ec0ff */
.L_x_48:
[----:B0-2---:R-:W0:Y:S08]  /*0330*/  LDC.64 R44, c[0x0][0x398] ;  /* 0x0000e600ff2c7b82 */ /* 0x005e300000000a00 */
[----:B-1-34-:R-:W1:Y:S01]  /*0340*/  LDC R23, c[0x0][0x3a8] ;  /* 0x0000ea00ff177b82 */ /* 0x01ae620000000800 */
[----:B0-----:R-:W-:-:S06]  /*0350*/  IMAD.WIDE R44, R20, 0x4, R44 ;  /* 0x00000004142c7825 */ /* 0x001fcc00078e022c */
[----:B------:R-:W1:Y:S01]  /*0360*/  LDG.E.CONSTANT R44, desc[UR6][R44.64] ;  /* 0x000000062c2c7981 */ /* 0x000e62000c1e9900 */
[----:B------:R-:W-:Y:S01]  /*0370*/  BSSY B0, `(.L_x_2) ;  /* 0x000040e000007945 */ /* 0x000fe20003800000 */
[----:B------:R-:W-:Y:S02]  /*0380*/  IADD3 R3, PT, PT, R6, -0x1, RZ ;  /* 0xffffffff06037810 */ /* 0x000fe40007ffe0ff */
[----:B------:R-:W-:Y:S02]  /*0390*/  LOP3.LUT R2, R12, 0x20, RZ, 0xc0, !PT ;  /* 0x000000200c027812 */ /* 0x000fe400078ec0ff */
[----:B------:R-:W-:Y:S02]  /*03a0*/  IADD3 R0, PT, PT, R5, -0x1, RZ ;  /* 0xffffffff05007810 */ /* 0x000fe40007ffe0ff */
[----:B------:R-:W-:Y:S02]  /*03b0*/  SHF.R.S32.HI R22, RZ, 0x1f, R20 ;  /* 0x0000001fff167819 */ /* 0x000fe40000011414 */
[----:B-1----:R-:W-:-:S13]  /*03c0*/  ISETP.GE.U32.AND P0, PT, R44, R23, PT ;  /* 0x000000172c00720c */ /* 0x002fda0003f06070 */
[----:B------:R-:W-:Y:S05]  /*03d0*/  @!P0 BRA `(.L_x_3) ;  /* 0x00000008000c8947 */ /* 0x000fea0003800000 */
[----:B------:R-:W-:-:S13]  /*03e0*/  ISETP.GE.U32.AND P0, PT, R19, R23, PT ;  /* 0x000000171300720c */ /* 0x000fda0003f06070 */
[----:B------:R-:W-:Y:S05]  /*03f0*/  @P0 BRA `(.L_x_4) ;  /* 0x0000004000140947 */ /* 0x000fea0003800000 */
[----:B------:R-:W-:Y:S01]  /*0400*/  ISETP.GE.U32.AND P0, PT, R12, 0xe0, PT ;  /* 0x000000e00c00780c */ /* 0x000fe20003f06070 */
[----:B------:R-:W-:Y:S01]  /*0410*/  BSSY.RECONVERGENT B1, `(.L_x_5) ;  /* 0x0000040000017945 */ /* 0x000fe20003800200 */
[----:B------:R-:W-:Y:S02]  /*0420*/  ISETP.NE.AND P1, PT, R6, RZ, PT ;  /* 0x000000ff0600720c */ /* 0x000fe40003f25270 */
[----:B------:R-:W-:-:S09]  /*0430*/  MOV R40, R19 ;  /* 0x0000001300287202 */ /* 0x000fd20000000f00 */
[----:B------:R-:W-:Y:S05]  /*0440*/  @!P0 BRA `(.L_x_6) ;  /* 0x0000000000f08947 */ /* 0x000fea0003800000 */
[----:B------:R-:W0:Y:S01]  /*0450*/  LDC R21, c[0x0][0x3a4] ;  /* 0x0000e900ff157b82 */ /* 0x000e220000000800 */
[----:B------:R-:W-:Y:S02]  /*0460*/  LEA.HI R42, R12, 0x1, RZ, 0x1b ;  /* 0x000000010c2a7811 */ /* 0x000fe400078fd8ff */
[----:B------:R-:W-:Y:S02]  /*0470*/  MOV R40, R19 ;  /* 0x0000001300287202 */ /* 0x000fe40000000f00 */
[----:B------:R-:W-:-:S04]  /*0480*/  LOP3.LUT R42, R42, 0xffffff8, RZ, 0xc0, !PT ;  /* 0x0ffffff82a2a7812 */ /* 0x000fc800078ec0ff */
[----:B------:R-:W-:Y:S01]  /*0490*/  IADD3 R42, PT, PT, -R42, RZ, RZ ;  /* 0x000000ff2a2a7210 */ /* 0x000fe20007ffe1ff */
[-CC-:B0-----:R-:W-:Y:S02]  /*04a0*/  IMAD R4, R17, R21.reuse, R20.reuse ;  /* 0x0000001511047224 */ /* 0x181fe400078e0214 */
[-CC-:B------:R-:W-:Y:S02]  /*04b0*/  IMAD R41, R16, R21.reuse, R20.reuse ;  /* 0x0000001510297224 */ /* 0x180fe400078e0214 */
[-CC-:B------:R-:W-:Y:S02]  /*04c0*/  IMAD R43, R15, R21.reuse, R20.reuse ;  /* 0x000000150f2b7224 */ /* 0x180fe400078e0214 */
[-CC-:B------:R-:W-:Y:S02]  /*04d0*/  IMAD R45, R14, R21.reuse, R20.reuse ;  /* 0x000000150e2d7224 */ /* 0x180fe400078e0214 */
[-CC-:B------:R-:W-:Y:S02]  /*04e0*/  IMAD R47, R13, R21.reuse, R20.reuse ;  /* 0x000000150d2f7224 */ /* 0x180fe400078e0214 */
[----:B------:R-:W-:-:S02]  /*04f0*/  IMAD R49, R11, R21, R20 ;  /* 0x000000150b317224 */ /* 0x000fc400078e0214 */
[-CC-:B------:R-:W-:Y:S02]  /*0500*/  IMAD R51, R10, R21.reuse, R20.reuse ;  /* 0x000000150a337224 */ /* 0x180fe400078e0214 */
[----:B------:R-:W-:-:S07]  /*0510*/  IMAD R53, R19, R21, R20 ;  /* 0x0000001513357224 */ /* 0x000fce00078e0214 */
.L_x_7:
[----:B--2---:R-:W0:Y:S01]  /*0520*/  LDC.64 R24, c[0x0][0x3b0] ;  /* 0x0000ec00ff187b82 */ /* 0x004e220000000a00 */
[----:B------:R-:W-:Y:S02]  /*0530*/  MOV R44, 0x7fc00000 ;  /* 0x7fc00000002c7802 */ /* 0x000fe40000000f00 */
[----:B------:R-:W-:Y:S02]  /*0540*/  IADD3 R42, PT, PT, R42, 0x8, RZ ;  /* 0x000000082a2a7810 */ /* 0x000fe40007ffe0ff */
[----:B------:R-:W-:Y:S02]  /*0550*/  IADD3 R40, PT, PT, R40, 0x100, RZ ;  /* 0x0000010028287810 */ /* 0x000fe40007ffe0ff */
[----:B------:R-:W-:Y:S01]  /*0560*/  ISETP.NE.AND P0, PT, R42, RZ, PT ;  /* 0x000000ff2a00720c */ /* 0x000fe20003f05270 */
[----:B------:R-:W1:Y:S01]  /*0570*/  LDC.64 R22, c[0x0][0x3b8] ;  /* 0x0000ee00ff167b82 */ /* 0x000e620000000a00 */
[----:B0-----:R-:W-:-:S04]  /*0580*/  IMAD.WIDE R36, R53, 0x4, R24 ;  /* 0x0000000435247825 */ /* 0x001fc800078e0218 */
[----:B------:R-:W-:Y:S01]  /*0590*/  IMAD.WIDE R26, R51, 0x4, R24 ;  /* 0x00000004331a7825 */ /* 0x000fe200078e0218 */
[----:B------:R0:W-:Y:S03]  /*05a0*/  STG.E desc[UR6][R36.64], R44 ;  /* 0x0000002c24007986 */ /* 0x0001e6000c101906 */
[----:B-1----:R-:W-:Y:S01]  /*05b0*/  IMAD.WIDE R32, R53, 0x4, R22 ;  /* 0x0000000435207825 */ /* 0x002fe200078e0216 */
[----:B------:R-:W-:-:S03]  /*05c0*/  LEA R53, R21, R53, 0x8 ;  /* 0x0000003515357211 */ /* 0x000fc600078e40ff */
[----:B------:R-:W-:Y:S01]  /*05d0*/  IMAD.WIDE R28, R51, 0x4, R22 ;  /* 0x00000004331c7825 */ /* 0x000fe200078e0216 */
[----:B------:R-:W-:Y:S01]  /*05e0*/  STG.E desc[UR6][R32.64], R44 ;  /* 0x0000002c20007986 */ /* 0x000fe2000c101906 */
[----:B------:R-:W-:Y:S02]  /*05f0*/  LEA R51, R21, R51, 0x8 ;  /* 0x0000003315337211 */ /* 0x000fe400078e40ff */
[C---:B------:R-:W-:Y:S01]  /*0600*/  IMAD.WIDE R30, R47.reuse, 0x4, R24 ;  /* 0x000000042f1e7825 */ /* 0x040fe200078e0218 */
[----:B------:R1:W-:Y:S03]  /*0610*/  STG.E desc[UR6][R26.64], R44 ;  /* 0x0000002c1a007986 */ /* 0x0003e6000c101906 */
[----:B------:R-:W-:Y:S01]  /*0620*/  IMAD.WIDE R34, R47, 0x4, R22 ;  /* 0x000000042f227825 */ /* 0x000fe200078e0216 */
[----:B------:R-:W-:Y:S01]  /*0630*/  STG.E desc[UR6][R28.64], R44 ;  /* 0x0000002c1c007986 */ /* 0x000fe2000c101906 */
[----:B------:R-:W-:-:S02]  /*0640*/  LEA R47, R21, R47, 0x8 ;  /* 0x0000002f152f7211 */ /* 0x000fc400078e40ff */
[C---:B------:R-:W-:Y:S01]  /*0650*/  IMAD.WIDE R38, R49.reuse, 0x4, R22 ;  /* 0x0000000431267825 */ /* 0x040fe200078e0216 */
[----:B------:R2:W-:Y:S03]  /*0660*/  STG.E desc[UR6][R30.64], R44 ;  /* 0x0000002c1e007986 */ /* 0x0005e6000c101906 */
[--C-:B0-----:R-:W-:Y:S01]  /*0670*/  IMAD.WIDE R36, R4, 0x4, R24.reuse ;  /* 0x0000000404247825 */ /* 0x101fe200078e0218 */
[----:B------:R0:W-:Y:S03]  /*0680*/  STG.E desc[UR6][R34.64], R44 ;  /* 0x0000002c22007986 */ /* 0x0001e6000c101906 */
[----:B-1----:R-:W-:Y:S01]  /*0690*/  IMAD.WIDE R26, R49, 0x4, R24 ;  /* 0x00000004311a7825 */ /* 0x002fe200078e0218 */
[----:B------:R-:W-:-:S03]  /*06a0*/  LEA R49, R21, R49, 0x8 ;  /* 0x0000003115317211 */ /* 0x000fc600078e40ff */
[--C-:B------:R-:W-:Y:S01]  /*06b0*/  IMAD.WIDE R32, R4, 0x4, R22.reuse ;  /* 0x0000000404207825 */ /* 0x100fe200078e0216 */
[----:B------:R1:W-:Y:S01]  /*06c0*/  STG.E desc[UR6][R26.64], R44 ;  /* 0x0000002c1a007986 */ /* 0x0003e2000c101906 */
[----:B------:R-:W-:Y:S02]  /*06d0*/  LEA R4, R21, R4, 0x8 ;  /* 0x0000000415047211 */ /* 0x000fe400078e40ff */
[----:B--2---:R-:W-:Y:S01]  /*06e0*/  IMAD.WIDE R30, R41, 0x4, R22 ;  /* 0x00000004291e7825 */ /* 0x004fe200078e0216 */
[----:B------:R2:W-:Y:S03]  /*06f0*/  STG.E desc[UR6][R38.64], R44 ;  /* 0x0000002c26007986 */ /* 0x0005e6000c101906 */
[C---:B------:R-:W-:Y:S01]  /*0700*/  IMAD.WIDE R28, R43.reuse, 0x4, R24 ;  /* 0x000000042b1c7825 */ /* 0x040fe200078e0218 */
[----:B------:R2:W-:Y:S03]  /*0710*/  STG.E desc[UR6][R36.64], R44 ;  /* 0x0000002c24007986 */ /* 0x0005e6000c101906 */
[----:B0-----:R-:W-:Y:S01]  /*0720*/  IMAD.WIDE R34, R43, 0x4, R22 ;  /* 0x000000042b227825 */ /* 0x001fe200078e0216 */
[----:B------:R2:W-:Y:S01]  /*0730*/  STG.E desc[UR6][R32.64], R44 ;  /* 0x0000002c20007986 */ /* 0x0005e2000c101906 */
[----:B------:R-:W-:-:S02]  /*0740*/  LEA R43, R21, R43, 0x8 ;  /* 0x0000002b152b7211 */ /* 0x000fc400078e40ff */
[----:B-1----:R-:W-:Y:S01]  /*0750*/  IMAD.WIDE R26, R41, 0x4, R24 ;  /* 0x00000004291a7825 */ /* 0x002fe200078e0218 */
[----:B------:R-:W-:-:S03]  /*0760*/  LEA R41, R21, R41, 0x8 ;  /* 0x0000002915297211 */ /* 0x000fc600078e40ff */
[C---:B------:R-:W-:Y:S01]  /*0770*/  IMAD.WIDE R24, R45.reuse, 0x4, R24 ;  /* 0x000000042d187825 */ /* 0x040fe200078e0218 */
[----:B------:R2:W-:Y:S03]  /*0780*/  STG.E desc[UR6][R26.64], R44 ;  /* 0x0000002c1a007986 */ /* 0x0005e6000c101906 */
[----:B------:R-:W-:Y:S01]  /*0790*/  IMAD.WIDE R22, R45, 0x4, R22 ;  /* 0x000000042d167825 */ /* 0x000fe200078e0216 */
[----:B------:R2:W-:Y:S01]  /*07a0*/  STG.E desc[UR6][R30.64], R44 ;  /* 0x0000002c1e007986 */ /* 0x0005e2000c101906 */
[----:B------:R-:W-:-:S03]  /*07b0*/  LEA R45, R21, R45, 0x8 ;  /* 0x0000002d152d7211 */ /* 0x000fc600078e40ff */
[----:B------:R2:W-:Y:S04]  /*07c0*/  STG.E desc[UR6][R28.64], R44 ;  /* 0x0000002c1c007986 */ /* 0x0005e8000c101906 */
[----:B------:R2:W-:Y:S04]  /*07d0*/  STG.E desc[UR6][R34.64], R44 ;  /* 0x0000002c22007986 */ /* 0x0005e8000c101906 */
[----:B------:R2:W-:Y:S04]  /*07e0*/  STG.E desc[UR6][R24.64], R44 ;  /* 0x0000002c18007986 */ /* 0x0005e8000c101906 */
[----:B------:R2:W-:Y:S01]  /*07f0*/  STG.E desc[UR6][R22.64], R44 ;  /* 0x0000002c16007986 */ /* 0x0005e2000c101906 */
[----:B------:R-:W-:Y:S05]  /*0800*/  @P0 BRA `(.L_x_7) ;  /* 0xfffffffc00440947 */ /* 0x000fea000383ffff */
.L_x_6:
[----:B------:R-:W-:Y:S05]  /*0810*/  BSYNC.RECONVERGENT B1 ;  /* 0x0000000000017941 */ /* 0x000fea0003800200 */
.L_x_5:
[----:B------:R-:W-:Y:S05]  /*0820*/  @!P1 BRA `(.L_x_4) ;  /* 0x0000003c00089947 */ /* 0x000fea0003800000 */
[----:B------:R-:W-:Y:S01]  /*0830*/  ISETP.GE.U32.AND P0, PT, R3, 0x3, PT ;  /* 0x000000030300780c */ /* 0x000fe20003f06070 */
[----:B------:R-:W-:Y:S01]  /*0840*/  BSSY.RECONVERGENT B1, `(.L_x_8) ;  /* 0x000001c000017945 */ /* 0x000fe20003800200 */
[----:B------:R-:W-:-:S11]  /*0850*/  ISETP.NE.AND P1, PT, R5, RZ, PT ;  /* 0x000000ff0500720c */ /* 0x000fd60003f25270 */
[----:B------:R-:W-:Y:S05]  /*0860*/  @!P0 BRA `(.L_x_9) ;  /* 0x0000000000648947 */ /* 0x000fea0003800000 */
[----:B------:R-:W0:Y:S01]  /*0870*/  LDC R4, c[0x0][0x3a4] ;  /* 0x0000e900ff047b82 */ /* 0x000e220000000800 */
[----:B------:R-:W-:-:S07]  /*0880*/  MOV R21, 0x7fc00000 ;  /* 0x7fc0000000157802 */ /* 0x000fce0000000f00 */
[----:B--2---:R-:W1:Y:S08]  /*0890*/  LDC.64 R26, c[0x0][0x3b0] ;  /* 0x0000ec00ff1a7b82 */ /* 0x004e700000000a00 */
[----:B------:R-:W2:Y:S01]  /*08a0*/  LDC.64 R24, c[0x0][0x3b8] ;  /* 0x0000ee00ff187b82 */ /* 0x000ea20000000a00 */
[C---:B0-----:R-:W-:Y:S01]  /*08b0*/  IMAD R35, R40.reuse, R4, R20 ;  /* 0x0000000428237224 */ /* 0x041fe200078e0214 */
[----:B------:R-:W-:-:S04]  /*08c0*/  IADD3 R40, PT, PT, R40, 0x80, RZ ;  /* 0x0000008028287810 */ /* 0x000fc80007ffe0ff */
[CC--:B------:R-:W-:Y:S02]  /*08d0*/  LEA R33, R4.reuse, R35.reuse, 0x5 ;  /* 0x0000002304217211 */ /* 0x0c0fe400078e28ff */
[----:B------:R-:W-:Y:S01]  /*08e0*/  LEA R29, R4, R35, 0x6 ;  /* 0x00000023041d7211 */ /* 0x000fe200078e30ff */
[----:B-1----:R-:W-:-:S03]  /*08f0*/  IMAD.WIDE R36, R35, 0x4, R26 ;  /* 0x0000000423247825 */ /* 0x002fc600078e021a */
[----:B------:R-:W-:Y:S01]  /*0900*/  LEA R3, R4, R29, 0x5 ;  /* 0x0000001d04037211 */ /* 0x000fe200078e28ff */
[----:B------:R-:W-:Y:S01]  /*0910*/  IMAD.WIDE R22, R33, 0x4, R26 ;  /* 0x0000000421167825 */ /* 0x000fe200078e021a */
[----:B------:R0:W-:Y:S03]  /*0920*/  STG.E desc[UR6][R36.64], R21 ;  /* 0x0000001524007986 */ /* 0x0001e6000c101906 */
[----:B--2---:R-:W-:-:S04]  /*0930*/  IMAD.WIDE R34, R35, 0x4, R24 ;  /* 0x0000000423227825 */ /* 0x004fc800078e0218 */
[----:B------:R-:W-:Y:S01]  /*0940*/  IMAD.WIDE R32, R33, 0x4, R24 ;  /* 0x0000000421207825 */ /* 0x000fe200078e0218 */
[----:B------:R0:W-:Y:S03]  /*0950*/  STG.E desc[UR6][R34.64], R21 ;  /* 0x0000001522007986 */ /* 0x0001e6000c101906 */
[C---:B------:R-:W-:Y:S01]  /*0960*/  IMAD.WIDE R30, R29.reuse, 0x4, R26 ;  /* 0x000000041d1e7825 */ /* 0x040fe200078e021a */
[----:B------:R0:W-:Y:S03]  /*0970*/  STG.E desc[UR6][R22.64], R21 ;  /* 0x0000001516007986 */ /* 0x0001e6000c101906 */
[----:B------:R-:W-:Y:S01]  /*0980*/  IMAD.WIDE R28, R29, 0x4, R24 ;  /* 0x000000041d1c7825 */ /* 0x000fe200078e0218 */
[----:B------:R0:W-:Y:S03]  /*0990*/  STG.E desc[UR6][R32.64], R21 ;  /* 0x0000001520007986 */ /* 0x0001e6000c101906 */
[C---:B------:R-:W-:Y:S01]  /*09a0*/  IMAD.WIDE R26, R3.reuse, 0x4, R26 ;  /* 0x00000004031a7825 */ /* 0x040fe200078e021a */
[----:B------:R0:W-:Y:S03]  /*09b0*/  STG.E desc[UR6][R30.64], R21 ;  /* 0x000000151e007986 */ /* 0x0001e6000c101906 */
[----:B------:R-:W-:Y:S01]  /*09c0*/  IMAD.WIDE R24, R3, 0x4, R24 ;  /* 0x0000000403187825 */ /* 0x000fe200078e0218 */
[----:B------:R0:W-:Y:S04]  /*09d0*/  STG.E desc[UR6][R28.64], R21 ;  /* 0x000000151c007986 */ /* 0x0001e8000c101906 */
[----:B------:R0:W-:Y:S04]  /*09e0*/  STG.E desc[UR6][R26.64], R21 ;  /* 0x000000151a007986 */ /* 0x0001e8000c101906 */
[----:B------:R0:W-:Y:S02]  /*09f0*/  STG.E desc[UR6][R24.64], R21 ;  /* 0x0000001518007986 */ /* 0x0001e4000c101906 */
.L_x_9:
[----:B------:R-:W-:Y:S05]  /*0a00*/  BSYNC.RECONVERGENT B1 ;  /* 0x0000000000017941 */ /* 0x000fea0003800200 */
.L_x_8:
[----:B------:R-:W-:Y:S05]  /*0a10*/  @!P1 BRA `(.L_x_4) ;  /* 0x00000038008c9947 */ /* 0x000fea0003800000 */
[----:B------:R-:W-:Y:S01]  /*0a20*/  ISETP.NE.AND P0, PT, R0, RZ, PT ;  /* 0x000000ff0000720c */ /* 0x000fe20003f05270 */
[----:B------:R-:W-:Y:S01]  /*0a30*/  BSSY.RECONVERGENT B1, `(.L_x_10) ;  /* 0x0000012000017945 */ /* 0x000fe20003800200 */
[----:B------:R-:W-:-:S11]  /*0a40*/  ISETP.NE.AND P1, PT, R2, RZ, PT ;  /* 0x000000ff0200720c */ /* 0x000fd60003f25270 */
[----:B------:R-:W-:Y:S05]  /*0a50*/  @!P0 BRA `(.L_x_11) ;  /* 0x00000000003c8947 */ /* 0x000fea0003800000 */
[----:B0-----:R-:W0:Y:S08]  /*0a60*/  LDC R21, c[0x0][0x3a4] ;  /* 0x0000e900ff157b82 */ /* 0x001e300000000800 */
[----:B------:R-:W1:Y:S08]  /*0a70*/  LDC.64 R2, c[0x0][0x3b0] ;  /* 0x0000ec00ff027b82 */ /* 0x000e700000000a00 */
[----:B--2---:R-:W2:Y:S01]  /*0a80*/  LDC.64 R24, c[0x0][0x3b8] ;  /* 0x0000ee00ff187b82 */ /* 0x004ea20000000a00 */
[C---:B0-----:R-:W-:Y:S01]  /*0a90*/  IMAD R27, R40.reuse, R21, R20 ;  /* 0x00000015281b7224 */ /* 0x041fe200078e0214 */
[----:B------:R-:W-:-:S04]  /*0aa0*/  IADD3 R40, PT, PT, R40, 0x40, RZ ;  /* 0x0000004028287810 */ /* 0x000fc80007ffe0ff */
[----:B------:R-:W-:Y:S02]  /*0ab0*/  LEA R29, R21, R27, 0x5 ;  /* 0x0000001b151d7211 */ /* 0x000fe400078e28ff */
[----:B------:R-:W-:Y:S01]  /*0ac0*/  MOV R21, 0x7fc00000 ;  /* 0x7fc0000000157802 */ /* 0x000fe20000000f00 */
[----:B-1----:R-:W-:-:S04]  /*0ad0*/  IMAD.WIDE R22, R27, 0x4, R2 ;  /* 0x000000041b167825 */ /* 0x002fc800078e0202 */
[----:B------:R-:W-:Y:S01]  /*0ae0*/  IMAD.WIDE R2, R29, 0x4, R2 ;  /* 0x000000041d027825 */ /* 0x000fe200078e0202 */
[----:B------:R1:W-:Y:S03]  /*0af0*/  STG.E desc[UR6][R22.64], R21 ;  /* 0x0000001516007986 */ /* 0x0003e6000c101906 */
[----:B--2---:R-:W-:-:S04]  /*0b00*/  IMAD.WIDE R26, R27, 0x4, R24 ;  /* 0x000000041b1a7825 */ /* 0x004fc800078e0218 */
[----:B------:R-:W-:Y:S01]  /*0b10*/  IMAD.WIDE R24, R29, 0x4, R24 ;  /* 0x000000041d187825 */ /* 0x000fe200078e0218 */
[----:B------:R1:W-:Y:S04]  /*0b20*/  STG.E desc[UR6][R26.64], R21 ;  /* 0x000000151a007986 */ /* 0x0003e8000c101906 */
[----:B------:R1:W-:Y:S04]  /*0b30*/  STG.E desc[UR6][R2.64], R21 ;  /* 0x0000001502007986 */ /* 0x0003e8000c101906 */
[----:B------:R1:W-:Y:S02]  /*0b40*/  STG.E desc[UR6][R24.64], R21 ;  /* 0x0000001518007986 */ /* 0x0003e4000c101906 */
.L_x_11:
[----:B------:R-:W-:Y:S05]  /*0b50*/  BSYNC.RECONVERGENT B1 ;  /* 0x0000000000017941 */ /* 0x000fea0003800200 */
.L_x_10:
[----:B------:R-:W-:Y:S05]  /*0b60*/  @P1 BRA `(.L_x_4) ;  /* 0x0000003800381947 */ /* 0x000fea0003800000 */
[----:B-1----:R-:W1:Y:S01]  /*0b70*/  LDC.64 R2, c[0x0][0x3b0] ;  /* 0x0000ec00ff027b82 */ /* 0x002e620000000a00 */
[----:B------:R-:W3:Y:S01]  /*0b80*/  LDCU UR4, c[0x0][0x3a4] ;  /* 0x00007480ff0477ac */ /* 0x000ee20008000800 */
[----:B0-2---:R-:W-:-:S06]  /*0b90*/  MOV R25, 0x7fc00000 ;  /* 0x7fc0000000197802 */ /* 0x005fcc0000000f00 */
[----:B------:R-:W0:Y:S01]  /*0ba0*/  LDC.64 R22, c[0x0][0x3b8] ;  /* 0x0000ee00ff167b82 */ /* 0x000e220000000a00 */
[----:B---3--:R-:W-:-:S04]  /*0bb0*/  IMAD R21, R40, UR4, R20 ;  /* 0x0000000428157c24 */ /* 0x008fc8000f8e0214 */
[----:B-1----:R-:W-:-:S05]  /*0bc0*/  IMAD.WIDE R2, R21, 0x4, R2 ;  /* 0x0000000415027825 */ /* 0x002fca00078e0202 */
[----:B------:R3:W-:Y:S01]  /*0bd0*/  STG.E desc[UR6][R2.64], R25 ;  /* 0x0000001902007986 */ /* 0x0007e2000c101906 */
[----:B0-----:R-:W-:-:S05]  /*0be0*/  IMAD.WIDE R22, R21, 0x4, R22 ;  /* 0x0000000415167825 */ /* 0x001fca00078e0216 */
[----:B------:R3:W-:Y:S01]  /*0bf0*/  STG.E desc[UR6][R22.64], R25 ;  /* 0x0000001916007986 */ /* 0x0007e2000c101906 */
[----:B------:R-:W-:Y:S05]  /*0c00*/  BRA `(.L_x_4) ;  /* 0x0000003800107947 */ /* 0x000fea0003800000 */
.L_x_3:
[----:B------:R-:W0:Y:S02]  /*0c10*/  LDC R21, c[0x0][0x3a0] ;  /* 0x0000e800ff157b82 */ /* 0x000e240000000800 */
[----:B0-----:R-:W-:-:S04]  /*0c20*/  IADD3 R4, PT, PT, R44, R21, RZ ;  /* 0x000000152c047210 */ /* 0x001fc80007ffe0ff */
[----:B------:R-:W-:-:S13]  /*0c30*/  ISETP.GT.AND P0, PT, R4, R23, PT ;  /* 0x000000170400720c */ /* 0x000fda0003f04270 */
        /* <DEDUP_REMOVED lines=8> */
[----:B------:R-:W-:Y:S01]  /*0cc0*/  LEA.HI R4, R12, 0x1, RZ, 0x1b ;  /* 0x000000010c047811 */ /* 0x000fe200078fd8ff */
[----:B------:R-:W-:Y:S01]  /*0cd0*/  HFMA2 R45, -RZ, RZ, 0, 0 ;  /* 0x00000000ff2d7431 */ /* 0x000fe200000001ff */
[----:B------:R-:W-:Y:S02]  /*0ce0*/  MOV R21, R19 ;  /* 0x0000001300157202 */ /* 0x000fe40000000f00 */
[----:B------:R-:W-:-:S07]  /*0cf0*/  LOP3.LUT R4, R4, 0xffffff8, RZ, 0xc0, !PT ;  /* 0x0ffffff804047812 */ /* 0x000fce00078ec0ff */
.L_x_15:
[----:B0-----:R-:W0:Y:S01]  /*0d00*/  LDC R38, c[0x0][0x3a4] ;  /* 0x0000e900ff267b82 */ /* 0x001e220000000800 */
[----:B------:R-:W-:Y:S02]  /*0d10*/  MOV R47, 0x7fc00000 ;  /* 0x7fc00000002f7802 */ /* 0x000fe40000000f00 */
[----:B------:R-:W-:-:S04]  /*0d20*/  IADD3 R45, PT, PT, R45, 0x8, RZ ;  /* 0x000000082d2d7810 */ /* 0x000fc80007ffe0ff */
[----:B------:R-:W-:Y:S01]  /*0d30*/  ISETP.NE.AND P0, PT, R45, R4, PT ;  /* 0x000000042d00720c */ /* 0x000fe20003f05270 */
[----:B------:R-:W1:Y:S08]  /*0d40*/  LDC.64 R24, c[0x0][0x3b0] ;  /* 0x0000ec00ff187b82 */ /* 0x000e700000000a00 */
[----:B------:R-:W2:Y:S01]  /*0d50*/  LDC.64 R22, c[0x0][0x3b8] ;  /* 0x0000ee00ff167b82 */ /* 0x000ea20000000a00 */
[C---:B0-----:R-:W-:Y:S01]  /*0d60*/  IMAD R35, R21.reuse, R38, R20 ;  /* 0x0000002615237224 */ /* 0x041fe200078e0214 */
[----:B------:R-:W-:-:S04]  /*0d70*/  IADD3 R21, PT, PT, R21, 0x100, RZ ;  /* 0x0000010015157810 */ /* 0x000fc80007ffe0ff */
[CC--:B------:R-:W-:Y:S02]  /*0d80*/  LEA R31, R38.reuse, R35.reuse, 0x5 ;  /* 0x00000023261f7211 */ /* 0x0c0fe400078e28ff */
[CC--:B------:R-:W-:Y:S01]  /*0d90*/  LEA R43, R38.reuse, R35.reuse, 0x6 ;  /* 0x00000023262b7211 */ /* 0x0c0fe200078e30ff */
[--C-:B-1----:R-:W-:Y:S01]  /*0da0*/  IMAD.WIDE R32, R35, 0x4, R24.reuse ;  /* 0x0000000423207825 */ /* 0x102fe200078e0218 */
[C---:B------:R-:W-:Y:S02]  /*0db0*/  LEA R41, R38.reuse, R35, 0x7 ;  /* 0x0000002326297211 */ /* 0x040fe400078e38ff */
[C---:B------:R-:W-:Y:S01]  /*0dc0*/  LEA R39, R38.reuse, R43, 0x5 ;  /* 0x0000002b26277211 */ /* 0x040fe200078e28ff */
[----:B------:R-:W-:Y:S01]  /*0dd0*/  IMAD.WIDE R28, R31, 0x4, R24 ;  /* 0x000000041f1c7825 */ /* 0x000fe200078e0218 */
[CC--:B------:R-:W-:Y:S01]  /*0de0*/  LEA R51, R38.reuse, R41.reuse, 0x6 ;  /* 0x0000002926337211 */ /* 0x0c0fe200078e30ff */
[----:B------:R-:W-:Y:S01]  /*0df0*/  STG.E desc[UR6][R32.64], R47 ;  /* 0x0000002f20007986 */ /* 0x000fe2000c101906 */
[C---:B------:R-:W-:Y:S01]  /*0e00*/  LEA R49, R38.reuse, R41, 0x5 ;  /* 0x0000002926317211 */ /* 0x040fe200078e28ff */
[----:B--2---:R-:W-:Y:S01]  /*0e10*/  IMAD.WIDE R26, R35, 0x4, R22 ;  /* 0x00000004231a7825 */ /* 0x004fe200078e0216 */
[----:B------:R-:W-:-:S03]  /*0e20*/  LEA R53, R38, R51, 0x5 ;  /* 0x0000003326357211 */ /* 0x000fc600078e28ff */
[----:B------:R-:W-:Y:S01]  /*0e30*/  IMAD.WIDE R30, R31, 0x4, R22 ;  /* 0x000000041f1e7825 */ /* 0x000fe200078e0216 */
[----:B------:R0:W-:Y:S03]  /*0e40*/  STG.E desc[UR6][R26.64], R47 ;  /* 0x0000002f1a007986 */ /* 0x0001e6000c101906 */
[--C-:B------:R-:W-:Y:S01]  /*0e50*/  IMAD.WIDE R34, R43, 0x4, R24.reuse ;  /* 0x000000042b227825 */ /* 0x100fe200078e0218 */
[----:B------:R1:W-:Y:S03]  /*0e60*/  STG.E desc[UR6][R28.64], R47 ;  /* 0x0000002f1c007986 */ /* 0x0003e6000c101906 */
[----:B------:R-:W-:Y:S01]  /*0e70*/  IMAD.WIDE R36, R41, 0x4, R24 ;  /* 0x0000000429247825 */ /* 0x000fe200078e0218 */
[----:B------:R2:W-:Y:S03]  /*0e80*/  STG.E desc[UR6][R30.64], R47 ;  /* 0x0000002f1e007986 */ /* 0x0005e6000c101906 */
[--C-:B------:R-:W-:Y:S01]  /*0e90*/  IMAD.WIDE R42, R43, 0x4, R22.reuse ;  /* 0x000000042b2a7825 */ /* 0x100fe200078e0216 */
[----:B------:R3:W-:Y:S03]  /*0ea0*/  STG.E desc[UR6][R34.64], R47 ;  /* 0x0000002f22007986 */ /* 0x0007e6000c101906 */
[----:B0-----:R-:W-:Y:S01]  /*0eb0*/  IMAD.WIDE R26, R41, 0x4, R22 ;  /* 0x00000004291a7825 */ /* 0x001fe200078e0216 */
[----:B------:R0:W-:Y:S03]  /*0ec0*/  STG.E desc[UR6][R42.64], R47 ;  /* 0x0000002f2a007986 */ /* 0x0001e6000c101906 */
[----:B------:R-:W-:-:S04]  /*0ed0*/  IMAD.WIDE R40, R39, 0x4, R24 ;  /* 0x0000000427287825 */ /* 0x000fc800078e0218 */
[----:B------:R-:W-:Y:S01]  /*0ee0*/  IMAD.WIDE R38, R39, 0x4, R22 ;  /* 0x0000000427267825 */ /* 0x000fe200078e0216 */
[----:B------:R0:W-:Y:S03]  /*0ef0*/  STG.E desc[UR6][R40.64], R47 ;  /* 0x0000002f28007986 */ /* 0x0001e6000c101906 */
[C---:B-1----:R-:W-:Y:S01]  /*0f00*/  IMAD.WIDE R28, R49.reuse, 0x4, R24 ;  /* 0x00000004311c7825 */ /* 0x042fe200078e0218 */
[----:B------:R0:W-:Y:S03]  /*0f10*/  STG.E desc[UR6][R38.64], R47 ;  /* 0x0000002f26007986 */ /* 0x0001e6000c101906 */
[----:B------:R-:W-:Y:S01]  /*0f20*/  IMAD.WIDE R32, R49, 0x4, R22 ;  /* 0x0000000431207825 */ /* 0x000fe200078e0216 */
[----:B------:R0:W-:Y:S03]  /*0f30*/  STG.E desc[UR6][R36.64], R47 ;  /* 0x0000002f24007986 */ /* 0x0001e6000c101906 */
[C---:B--2---:R-:W-:Y:S01]  /*0f40*/  IMAD.WIDE R30, R51.reuse, 0x4, R24 ;  /* 0x00000004331e7825 */ /* 0x044fe200078e0218 */
[----:B------:R0:W-:Y:S03]  /*0f50*/  STG.E desc[UR6][R26.64], R47 ;  /* 0x0000002f1a007986 */ /* 0x0001e6000c101906 */
[----:B---3--:R-:W-:Y:S01]  /*0f60*/  IMAD.WIDE R34, R51, 0x4, R22 ;  /* 0x0000000433227825 */ /* 0x008fe200078e0216 */
[----:B------:R0:W-:Y:S03]  /*0f70*/  STG.E desc[UR6][R28.64], R47 ;  /* 0x0000002f1c007986 */ /* 0x0001e6000c101906 */
[C---:B------:R-:W-:Y:S01]  /*0f80*/  IMAD.WIDE R24, R53.reuse, 0x4, R24 ;  /* 0x0000000435187825 */ /* 0x040fe200078e0218 */
[----:B------:R0:W-:Y:S03]  /*0f90*/  STG.E desc[UR6][R32.64], R47 ;  /* 0x0000002f20007986 */ /* 0x0001e6000c101906 */
[----:B------:R-:W-:Y:S01]  /*0fa0*/  IMAD.WIDE R22, R53, 0x4, R22 ;  /* 0x0000000435167825 */ /* 0x000fe200078e0216 */
[----:B------:R0:W-:Y:S04]  /*0fb0*/  STG.E desc[UR6][R30.64], R47 ;  /* 0x0000002f1e007986 */ /* 0x0001e8000c101906 */
[----:B------:R0:W-:Y:S04]  /*0fc0*/  STG.E desc[UR6][R34.64], R47 ;  /* 0x0000002f22007986 */ /* 0x0001e8000c101906 */
[----:B------:R0:W-:Y:S04]  /*0fd0*/  STG.E desc[UR6][R24.64], R47 ;  /* 0x0000002f18007986 */ /* 0x0001e8000c101906 */
[----:B------:R0:W-:Y:S01]  /*0fe0*/  STG.E desc[UR6][R22.64], R47 ;  /* 0x0000002f16007986 */ /* 0x0001e2000c101906 */
[----:B------:R-:W-:Y:S05]  /*0ff0*/  @P0 BRA `(.L_x_15) ;  /* 0xfffffffc00400947 */ /* 0x000fea000383ffff */
.L_x_14:
[----:B------:R-:W-:Y:S05]  /*1000*/  BSYNC.RECONVERGENT B1 ;  /* 0x0000000000017941 */ /* 0x000fea0003800200 */
.L_x_13:
[----:B------:R-:W-:Y:S05]  /*1010*/  @!P1 BRA `(.L_x_4) ;  /* 0x00000034000c9947 */ /* 0x000fea0003800000 */
[----:B------:R-:W-:Y:S01]  /*1020*/  ISETP.GE.U32.AND P0, PT, R3, 0x3, PT ;  /* 0x000000030300780c */ /* 0x000fe20003f06070 */
[----:B------:R-:W-:Y:S01]  /*1030*/  BSSY.RECONVERGENT B1, `(.L_x_16) ;  /* 0x000001c000017945 */ /* 0x000fe20003800200 */
[----:B------:R-:W-:-:S11]  /*1040*/  ISETP.NE.AND P1, PT, R5, RZ, PT ;  /* 0x000000ff0500720c */ /* 0x000fd60003f25270 */
[----:B------:R-:W-:Y:S05]  /*1050*/  @!P0 BRA `(.L_x_17) ;  /* 0x0000000000648947 */ /* 0x000fea0003800000 */
[----:B------:R-:W1:Y:S01]  /*1060*/  LDC R4, c[0x0][0x3a4] ;  /* 0x0000e900ff047b82 */ /* 0x000e620000000800 */
[----:B0-----:R-:W-:-:S07]  /*1070*/  MOV R39, 0x7fc00000 ;  /* 0x7fc0000000277802 */ /* 0x001fce0000000f00 */
[----:B------:R-:W0:Y:S08]  /*1080*/  LDC.64 R26, c[0x0][0x3b0] ;  /* 0x0000ec00ff1a7b82 */ /* 0x000e300000000a00 */
[----:B------:R-:W2:Y:S01]  /*1090*/  LDC.64 R24, c[0x0][0x3b8] ;  /* 0x0000ee00ff187b82 */ /* 0x000ea20000000a00 */
[C---:B-1----:R-:W-:Y:S01]  /*10a0*/  IMAD R35, R21.reuse, R4, R20 ;  /* 0x0000000415237224 */ /* 0x042fe200078e0214 */
[----:B------:R-:W-:-:S04]  /*10b0*/  IADD3 R21, PT, PT, R21, 0x80, RZ ;  /* 0x0000008015157810 */ /* 0x000fc80007ffe0ff */
[CC--:B------:R-:W-:Y:S02]  /*10c0*/  LEA R33, R4.reuse, R35.reuse, 0x5 ;  /* 0x0000002304217211 */ /* 0x0c0fe400078e28ff */
[----:B------:R-:W-:Y:S01]  /*10d0*/  LEA R29, R4, R35, 0x6 ;  /* 0x00000023041d7211 */ /* 0x000fe200078e30ff */
[----:B0-----:R-:W-:-:S03]  /*10e0*/  IMAD.WIDE R36, R35, 0x4, R26 ;  /* 0x0000000423247825 */ /* 0x001fc600078e021a */
        /* <DEDUP_REMOVED lines=16> */
.L_x_17:
[----:B------:R-:W-:Y:S05]  /*11f0*/  BSYNC.RECONVERGENT B1 ;  /* 0x0000000000017941 */ /* 0x000fea0003800200 */
.L_x_16:
[----:B------:R-:W-:Y:S05]  /*1200*/  @!P1 BRA `(.L_x_4) ;  /* 0x0000003000909947 */ /* 0x000fea0003800000 */
[----:B------:R-:W-:Y:S01]  /*1210*/  ISETP.NE.AND P0, PT, R0, RZ, PT ;  /* 0x000000ff0000720c */ /* 0x000fe20003f05270 */
[----:B------:R-:W-:Y:S01]  /*1220*/  BSSY.RECONVERGENT B1, `(.L_x_18) ;  /* 0x0000012000017945 */ /* 0x000fe20003800200 */
[----:B------:R-:W-:-:S11]  /*1230*/  ISETP.NE.AND P1, PT, R2, RZ, PT ;  /* 0x000000ff0200720c */ /* 0x000fd60003f25270 */
[----:B------:R-:W-:Y:S05]  /*1240*/  @!P0 BRA `(.L_x_19) ;  /* 0x00000000003c8947 */ /* 0x000fea0003800000 */
[----:B------:R-:W2:Y:S01]  /*1250*/  LDC R0, c[0x0][0x3a4] ;  /* 0x0000e900ff007b82 */ /* 0x000ea20000000800 */
[----:B01----:R-:W-:-:S07]  /*1260*/  MOV R29, 0x7fc00000 ;  /* 0x7fc00000001d7802 */ /* 0x003fce0000000f00 */
[----:B------:R-:W0:Y:S08]  /*1270*/  LDC.64 R2, c[0x0][0x3b0] ;  /* 0x0000ec00ff027b82 */ /* 0x000e300000000a00 */
[----:B------:R-:W1:Y:S01]  /*1280*/  LDC.64 R24, c[0x0][0x3b8] ;  /* 0x0000ee00ff187b82 */ /* 0x000e620000000a00 */
[C---:B--2---:R-:W-:Y:S01]  /*1290*/  IMAD R27, R21.reuse, R0, R20 ;  /* 0x00000000151b7224 */ /* 0x044fe200078e0214 */
[----:B------:R-:W-:-:S03]  /*12a0*/  IADD3 R21, PT, PT, R21, 0x40, RZ ;  /* 0x0000004015157810 */ /* 0x000fc60007ffe0ff */
[----:B------:R-:W-:Y:S02]  /*12b0*/  IMAD R31, R0, 0x20, R27 ;  /* 0x00000020001f7824 */ /* 0x000fe400078e021b */
[----:B0-----:R-:W-:-:S04]  /*12c0*/  IMAD.WIDE R22, R27, 0x4, R2 ;  /* 0x000000041b167825 */ /* 0x001fc800078e0202 */
[----:B------:R-:W-:Y:S01]  /*12d0*/  IMAD.WIDE R2, R31, 0x4, R2 ;  /* 0x000000041f027825 */ /* 0x000fe200078e0202 */
[----:B------:R2:W-:Y:S03]  /*12e0*/  STG.E desc[UR6][R22.64], R29 ;  /* 0x0000001d16007986 */ /* 0x0005e6000c101906 */
[----:B-1----:R-:W-:-:S04]  /*12f0*/  IMAD.WIDE R26, R27, 0x4, R24 ;  /* 0x000000041b1a7825 */ /* 0x002fc800078e0218 */
[----:B------:R-:W-:Y:S01]  /*1300*/  IMAD.WIDE R24, R31, 0x4, R24 ;  /* 0x000000041f187825 */ /* 0x000fe200078e0218 */
[----:B------:R2:W-:Y:S04]  /*1310*/  STG.E desc[UR6][R26.64], R29 ;  /* 0x0000001d1a007986 */ /* 0x0005e8000c101906 */
[----:B------:R2:W-:Y:S04]  /*1320*/  STG.E desc[UR6][R2.64], R29 ;  /* 0x0000001d02007986 */ /* 0x0005e8000c101906 */
[----:B------:R2:W-:Y:S02]  /*1330*/  STG.E desc[UR6][R24.64], R29 ;  /* 0x0000001d18007986 */ /* 0x0005e4000c101906 */
.L_x_19:
[----:B------:R-:W-:Y:S05]  /*1340*/  BSYNC.RECONVERGENT B1 ;  /* 0x0000000000017941 */ /* 0x000fea0003800200 */
.L_x_18:
[----:B------:R-:W-:Y:S05]  /*1350*/  @P1 BRA `(.L_x_4) ;  /* 0x00000030003c1947 */ /* 0x000fea0003800000 */
[----:B--2---:R-:W2:Y:S01]  /*1360*/  LDC.64 R2, c[0x0][0x3b0] ;  /* 0x0000ec00ff027b82 */ /* 0x004ea20000000a00 */
[----:B------:R-:W3:Y:S01]  /*1370*/  LDCU UR4, c[0x0][0x3a4] ;  /* 0x00007480ff0477ac */ /* 0x000ee20008000800 */
[----:B01----:R-:W-:-:S06]  /*1380*/  MOV R25, 0x7fc00000 ;  /* 0x7fc0000000197802 */ /* 0x003fcc0000000f00 */
[----:B------:R-:W0:Y:S01]  /*1390*/  LDC.64 R22, c[0x0][0x3b8] ;  /* 0x0000ee00ff167b82 */ /* 0x000e220000000a00 */
[----:B---3--:R-:W-:-:S04]  /*13a0*/  IMAD R21, R21, UR4, R20 ;  /* 0x0000000415157c24 */ /* 0x008fc8000f8e0214 */
[----:B--2---:R-:W-:-:S05]  /*13b0*/  IMAD.WIDE R2, R21, 0x4, R2 ;  /* 0x0000000415027825 */ /* 0x004fca00078e0202 */
[----:B------:R4:W-:Y:S01]  /*13c0*/  STG.E desc[UR6][R2.64], R25 ;  /* 0x0000001902007986 */ /* 0x0009e2000c101906 */
[----:B0-----:R-:W-:-:S05]  /*13d0*/  IMAD.WIDE R22, R21, 0x4, R22 ;  /* 0x0000000415167825 */ /* 0x001fca00078e0216 */
[----:B------:R4:W-:Y:S01]  /*13e0*/  STG.E desc[UR6][R22.64], R25 ;  /* 0x0000001916007986 */ /* 0x0009e2000c101906 */
[----:B------:R-:W-:Y:S05]  /*13f0*/  BRA `(.L_x_4) ;  /* 0x0000003000147947 */ /* 0x000fea0003800000 */
.L_x_12:
[----:B------:R-:W-:Y:S01]  /*1400*/  IADD3 R24, PT, PT, R4, -0x1, RZ ;  /* 0xffffffff04187810 */ /* 0x000fe20007ffe0ff */
[----:B------:R-:W-:Y:S03]  /*1410*/  BSSY.RECONVERGENT B1, `(.L_x_20) ;  /* 0x000007c000017945 */ /* 0x000fe60003800200 */
[----:B------:R-:W-:-:S13]  /*1420*/  ISETP.GE.AND P0, PT, R19, R24, PT ;  /* 0x000000181300720c */ /* 0x000fda0003f06270 */
[----:B------:R-:W-:Y:S05]  /*1430*/  @P0 BRA `(.L_x_21) ;  /* 0x0000000400e40947 */ /* 0x000fea0003800000 */
[----:B------:R-:W-:Y:S01]  /*1440*/  IADD3 R0, PT, PT, R8, R44, RZ ;  /* 0x0000002c08007210 */ /* 0x000fe20007ffe0ff */
[----:B------:R-:W-:Y:S01]  /*1450*/  BSSY.RECONVERGENT B2, `(.L_x_22) ;  /* 0x000003a000027945 */ /* 0x000fe20003800200 */
[----:B------:R-:W-:Y:S02]  /*1460*/  MOV R45, R19 ;  /* 0x00000013002d7202 */ /* 0x000fe40000000f00 */
[C---:B------:R-:W-:Y:S02]  /*1470*/  ISETP.GE.U32.AND P0, PT, R0.reuse, 0xe0, PT ;  /* 0x000000e00000780c */ /* 0x040fe40003f06070 */
[----:B------:R-:W-:-:S04]  /*1480*/  LEA.HI R23, R0, 0x1, RZ, 0x1b ;  /* 0x0000000100177811 */ /* 0x000fc800078fd8ff */
[----:B------:R-:W-:-:S04]  /*1490*/  LOP3.LUT R25, R23, 0x7, RZ, 0xc0, !PT ;  /* 0x0000000717197812 */ /* 0x000fc800078ec0ff */
[----:B------:R-:W-:-:S03]  /*14a0*/  ISETP.NE.AND P1, PT, R25, RZ, PT ;  /* 0x000000ff1900720c */ /* 0x000fc60003f25270 */
[----:B------:R-:W-:Y:S10]  /*14b0*/  @!P0 BRA `(.L_x_23) ;  /* 0x0000000000cc8947 */ /* 0x000ff40003800000 */
[----:B------:R-:W-:Y:S01]  /*14c0*/  HFMA2 R47, -RZ, RZ, 0, 0 ;  /* 0x00000000ff2f7431 */ /* 0x000fe200000001ff */
[----:B------:R-:W-:Y:S02]  /*14d0*/  LOP3.LUT R46, R23, 0xffffff8, RZ, 0xc0, !PT ;  /* 0x0ffffff8172e7812 */ /* 0x000fe400078ec0ff */
[----:B------:R-:W-:-:S07]  /*14e0*/  MOV R45, R19 ;  /* 0x00000013002d7202 */ /* 0x000fce0000000f00 */
.L_x_24:
[----:B---3--:R-:W0:Y:S01]  /*14f0*/  LDC R40, c[0x0][0x3a4] ;  /* 0x0000e900ff287b82 */ /* 0x008e220000000800 */
        /* <DEDUP_REMOVED lines=14> */
[----:B------:R0:W-:Y:S01]  /*15e0*/  STG.E desc[UR6][R38.64], R49 ;  /* 0x0000003126007986 */ /* 0x0001e2000c101906 */
[----:B------:R-:W-:Y:S01]  /*15f0*/  LEA R48, R40, R53, 0x5 ;  /* 0x0000003528307211 */ /* 0x000fe200078e28ff */
[----:B--2---:R-:W-:-:S04]  /*1600*/  IMAD.WIDE R36, R35, 0x4, R2 ;  /* 0x0000000423247825 */ /* 0x004fc800078e0202 */
[----:B------:R-:W-:Y:S01]  /*1610*/  IMAD.WIDE R28, R29, 0x4, R2 ;  /* 0x000000041d1c7825 */ /* 0x000fe200078e0202 */
[----:B------:R1:W-:Y:S03]  /*1620*/  STG.E desc[UR6][R36.64], R49 ;  /* 0x0000003124007986 */ /* 0x0003e6000c101906 */
[C---:B------:R-:W-:Y:S01]  /*1630*/  IMAD.WIDE R30, R43.reuse, 0x4, R32 ;  /* 0x000000042b1e7825 */ /* 0x040fe200078e0220 */
[----:B------:R2:W-:Y:S03]  /*1640*/  STG.E desc[UR6][R26.64], R49 ;  /* 0x000000311a007986 */ /* 0x0005e6000c101906 */
[----:B------:R-:W-:Y:S01]  /*1650*/  IMAD.WIDE R34, R43, 0x4, R2 ;  /* 0x000000042b227825 */ /* 0x000fe200078e0202 */
[----:B------:R-:W-:Y:S03]  /*1660*/  STG.E desc[UR6][R28.64], R49 ;  /* 0x000000311c007986 */ /* 0x000fe6000c101906 */
[C---:B0-----:R-:W-:Y:S01]  /*1670*/  IMAD.WIDE R38, R53.reuse, 0x4, R32 ;  /* 0x0000000435267825 */ /* 0x041fe200078e0220 */
[----:B------:R0:W-:Y:S03]  /*1680*/  STG.E desc[UR6][R30.64], R49 ;  /* 0x000000311e007986 */ /* 0x0001e6000c101906 */
[----:B-1----:R-:W-:Y:S01]  /*1690*/  IMAD.WIDE R36, R53, 0x4, R2 ;  /* 0x0000000435247825 */ /* 0x002fe200078e0202 */
[----:B------:R-:W-:Y:S01]  /*16a0*/  LEA R53, R40, R51, 0x5 ;  /* 0x0000003328357211 */ /* 0x000fe200078e28ff */
[----:B------:R1:W-:Y:S02]  /*16b0*/  STG.E desc[UR6][R34.64], R49 ;  /* 0x0000003122007986 */ /* 0x0003e4000c101906 */
[----:B------:R-:W-:-:S04]  /*16c0*/  IMAD.WIDE R42, R41, 0x4, R32 ;  /* 0x00000004292a7825 */ /* 0x000fc800078e0220 */
[----:B------:R-:W-:Y:S01]  /*16d0*/  IMAD.WIDE R40, R41, 0x4, R2 ;  /* 0x0000000429287825 */ /* 0x000fe200078e0202 */
[----:B------:R3:W-:Y:S03]  /*16e0*/  STG.E desc[UR6][R42.64], R49 ;  /* 0x000000312a007986 */ /* 0x0007e6000c101906 */
[C---:B--2---:R-:W-:Y:S01]  /*16f0*/  IMAD.WIDE R26, R48.reuse, 0x4, R32 ;  /* 0x00000004301a7825 */ /* 0x044fe200078e0220 */
[----:B------:R3:W-:Y:S03]  /*1700*/  STG.E desc[UR6][R40.64], R49 ;  /* 0x0000003128007986 */ /* 0x0007e6000c101906 */
[----:B0-----:R-:W-:Y:S01]  /*1710*/  IMAD.WIDE R30, R48, 0x4, R2 ;  /* 0x00000004301e7825 */ /* 0x001fe200078e0202 */
[----:B------:R3:W-:Y:S03]  /*1720*/  STG.E desc[UR6][R38.64], R49 ;  /* 0x0000003126007986 */ /* 0x0007e6000c101906 */
[C---:B------:R-:W-:Y:S01]  /*1730*/  IMAD.WIDE R28, R51.reuse, 0x4, R32 ;  /* 0x00000004331c7825 */ /* 0x040fe200078e0220 */
[----:B------:R3:W-:Y:S03]  /*1740*/  STG.E desc[UR6][R36.64], R49 ;  /* 0x0000003124007986 */ /* 0x0007e6000c101906 */
[----:B-1----:R-:W-:Y:S01]  /*1750*/  IMAD.WIDE R34, R51, 0x4, R2 ;  /* 0x0000000433227825 */ /* 0x002fe200078e0202 */
        /* <DEDUP_REMOVED lines=9> */
.L_x_23:
[----:B------:R-:W-:Y:S05]  /*17f0*/  BSYNC.RECONVERGENT B2 ;  /* 0x0000000000027941 */ /* 0x000fea0003800200 */
.L_x_22:
[----:B------:R-:W-:Y:S05]  /*1800*/  @!P1 BRA `(.L_x_21) ;  /* 0x0000000000f09947 */ /* 0x000fea0003800000 */
[----:B------:R-:W-:Y:S01]  /*1810*/  ISETP.GE.U32.AND P0, PT, R25, 0x4, PT ;  /* 0x000000041900780c */ /* 0x000fe20003f06070 */
[----:B------:R-:W-:Y:S01]  /*1820*/  BSSY.RECONVERGENT B2, `(.L_x_25) ;  /* 0x000001c000027945 */ /* 0x000fe20003800200 */
[----:B------:R-:W-:-:S11]  /*1830*/  LOP3.LUT P1, R23, R23, 0x3, RZ, 0xc0, !PT ;  /* 0x0000000317177812 */ /* 0x000fd6000782c0ff */
[----:B------:R-:W-:Y:S05]  /*1840*/  @!P0 BRA `(.L_x_26) ;  /* 0x0000000000648947 */ /* 0x000fea0003800000 */
[----:B---3--:R-:W0:Y:S01]  /*1850*/  LDC R28, c[0x0][0x3a4] ;  /* 0x0000e900ff1c7b82 */ /* 0x008e220000000800 */
[----:B------:R-:W-:-:S07]  /*1860*/  MOV R41, 0x7fc00000 ;  /* 0x7fc0000000297802 */ /* 0x000fce0000000f00 */
[----:B------:R-:W1:Y:S08]  /*1870*/  LDC.64 R26, c[0x0][0x3b0] ;  /* 0x0000ec00ff1a7b82 */ /* 0x000e700000000a00 */
        /* <DEDUP_REMOVED lines=22> */
.L_x_26:
[----:B------:R-:W-:Y:S05]  /*19e0*/  BSYNC.RECONVERGENT B2 ;  /* 0x0000000000027941 */ /* 0x000fea0003800200 */
.L_x_25:
[----:B------:R-:W-:Y:S05]  /*19f0*/  @!P1 BRA `(.L_x_21) ;  /* 0x0000000000749947 */ /* 0x000fea0003800000 */
[----:B------:R-:W-:Y:S01]  /*1a00*/  LOP3.LUT P0, RZ, R0, 0x20, RZ, 0xc0, !PT ;  /* 0x0000002000ff7812 */ /* 0x000fe2000780c0ff */
[----:B0--3--:R-:W0:Y:S01]  /*1a10*/  LDC.64 R2, c[0x0][0x3b0] ;  /* 0x0000ec00ff027b82 */ /* 0x009e220000000a00 */
[----:B------:R-:W-:Y:S01]  /*1a20*/  ISETP.NE.AND P1, PT, R23, 0x1, PT ;  /* 0x000000011700780c */ /* 0x000fe20003f25270 */
[----:B------:R-:W-:Y:S06]  /*1a30*/  BSSY.RECONVERGENT B2, `(.L_x_27) ;  /* 0x0000013000027945 */ /* 0x000fec0003800200 */
[----:B------:R-:W1:Y:S08]  /*1a40*/  LDC.64 R26, c[0x0][0x3b8] ;  /* 0x0000ee00ff1a7b82 */ /* 0x000e700000000a00 */
[----:B------:R-:W2:Y:S01]  /*1a50*/  @!P0 LDC R36, c[0x0][0x3a4] ;  /* 0x0000e900ff248b82 */ /* 0x000ea20000000800 */
[----:B------:R-:W-:Y:S05]  /*1a60*/  @!P1 BRA `(.L_x_28) ;  /* 0x00000000003c9947 */ /* 0x000fea0003800000 */
[----:B------:R-:W3:Y:S01]  /*1a70*/  LDC R0, c[0x0][0x3a4] ;  /* 0x0000e900ff007b82 */ /* 0x000ee20000000800 */
[----:B------:R-:W-:-:S07]  /*1a80*/  MOV R23, 0x7fc00000 ;  /* 0x7fc0000000177802 */ /* 0x000fce0000000f00 */
[----:B------:R-:W4:Y:S08]  /*1a90*/  LDC.64 R28, c[0x0][0x3b0] ;  /* 0x0000ec00ff1c7b82 */ /* 0x000f300000000a00 */
[----:B------:R-:W5:Y:S01]  /*1aa0*/  LDC.64 R30, c[0x0][0x3b8] ;  /* 0x0000ee00ff1e7b82 */ /* 0x000f620000000a00 */
[C---:B---3--:R-:W-:Y:S01]  /*1ab0*/  IMAD R33, R45.reuse, R0, R20 ;  /* 0x000000002d217224 */ /* 0x048fe200078e0214 */
[----:B------:R-:W-:-:S04]  /*1ac0*/  IADD3 R45, PT, PT, R45, 0x40, RZ ;  /* 0x000000402d2d7810 */ /* 0x000fc80007ffe0ff */
[----:B------:R-:W-:Y:S01]  /*1ad0*/  LEA R25, R0, R33, 0x5 ;  /* 0x0000002100197211 */ /* 0x000fe200078e28ff */
[----:B----4-:R-:W-:-:S04]  /*1ae0*/  IMAD.WIDE R34, R33, 0x4, R28 ;  /* 0x0000000421227825 */ /* 0x010fc800078e021c */
[----:B------:R-:W-:Y:S01]  /*1af0*/  IMAD.WIDE R28, R25, 0x4, R28 ;  /* 0x00000004191c7825 */ /* 0x000fe200078e021c */
[----:B------:R3:W-:Y:S03]  /*1b00*/  STG.E desc[UR6][R34.64], R23 ;  /* 0x0000001722007986 */ /* 0x0007e6000c101906 */
[----:B-----5:R-:W-:-:S04]  /*1b10*/  IMAD.WIDE R32, R33, 0x4, R30 ;  /* 0x0000000421207825 */ /* 0x020fc800078e021e */
[----:B------:R-:W-:Y:S01]  /*1b20*/  IMAD.WIDE R30, R25, 0x4, R30 ;  /* 0x00000004191e7825 */ /* 0x000fe200078e021e */
[----:B------:R3:W-:Y:S04]  /*1b30*/  STG.E desc[UR6][R32.64], R23 ;  /* 0x0000001720007986 */ /* 0x0007e8000c101906 */
[----:B------:R3:W-:Y:S04]  /*1b40*/  STG.E desc[UR6][R28.64], R23 ;  /* 0x000000171c007986 */ /* 0x0007e8000c101906 */
[----:B------:R3:W-:Y:S02]  /*1b50*/  STG.E desc[UR6][R30.64], R23 ;  /* 0x000000171e007986 */ /* 0x0007e4000c101906 */
.L_x_28:
[----:B------:R-:W-:Y:S05]  /*1b60*/  BSYNC.RECONVERGENT B2 ;  /* 0x0000000000027941 */ /* 0x000fea0003800200 */
.L_x_27:
[----:B--23--:R-:W-:Y:S01]  /*1b70*/  @!P0 IMAD R23, R45, R36, R20 ;  /* 0x000000242d178224 */ /* 0x00cfe200078e0214 */
[----:B------:R-:W-:-:S03]  /*1b80*/  @!P0 MOV R25, 0x7fc00000 ;  /* 0x7fc0000000198802 */ /* 0x000fc60000000f00 */
[----:B0-----:R-:W-:-:S04]  /*1b90*/  @!P0 IMAD.WIDE R2, R23, 0x4, R2 ;  /* 0x0000000417028825 */ /* 0x001fc800078e0202 */
[----:B-1----:R-:W-:Y:S01]  /*1ba0*/  @!P0 IMAD.WIDE R26, R23, 0x4, R26 ;  /* 0x00000004171a8825 */ /* 0x002fe200078e021a */
[----:B------:R1:W-:Y:S04]  /*1bb0*/  @!P0 STG.E desc[UR6][R2.64], R25 ;  /* 0x0000001902008986 */ /* 0x0003e8000c101906 */
[----:B------:R1:W-:Y:S02]  /*1bc0*/  @!P0 STG.E desc[UR6][R26.64], R25 ;  /* 0x000000191a008986 */ /* 0x0003e4000c101906 */
.L_x_21:
[----:B------:R-:W-:Y:S05]  /*1bd0*/  BSYNC.RECONVERGENT B1 ;  /* 0x0000000000017941 */ /* 0x000fea0003800200 */
.L_x_20:
[----:B01-3--:R-:W-:Y:S01]  /*1be0*/  IADD3 R3, PT, PT, R19, 0x1, RZ ;  /* 0x0000000113037810 */ /* 0x00bfe20007ffe0ff */
[----:B------:R-:W-:Y:S01]  /*1bf0*/  BSSY.RECONVERGENT B1, `(.L_x_29) ;  /* 0x000010a000017945 */ /* 0x000fe20003800200 */
[----:B------:R-:W-:Y:S01]  /*1c00*/  HFMA2 R0, -RZ, RZ, 0, 0 ;  /* 0x00000000ff007431 */ /* 0x000fe200000001ff */
[----:B------:R-:W-:Y:S01]  /*1c10*/  MOV R23, RZ ;  /* 0x000000ff00177202 */ /* 0x000fe20000000f00 */
[----:B------:R-:W-:Y:S01]  /*1c20*/  HFMA2 R25, -RZ, RZ, 0, 0 ;  /* 0x00000000ff197431 */ /* 0x000fe200000001ff */
[----:B------:R-:W-:-:S13]  /*1c30*/  ISETP.GE.U32.AND P0, PT, R3, R21, PT ;  /* 0x000000150300720c */ /* 0x000fda0003f06070 */
[----:B------:R-:W-:Y:S05]  /*1c40*/  @P0 BRA `(.L_x_30) ;  /* 0x0000001000100947 */ /* 0x000fea0003800000 */
[----:B------:R-:W-:Y:S01]  /*1c50*/  IADD3 R3, PT, PT, R44, R3, RZ ;  /* 0x000000032c037210 */ /* 0x000fe20007ffe0ff */
[----:B------:R-:W-:Y:S01]  /*1c60*/  BSSY.RECONVERGENT B2, `(.L_x_31) ;  /* 0x0000093000027945 */ /* 0x000fe20003800200 */
[----:B------:R-:W-:Y:S02]  /*1c70*/  MOV R25, RZ ;  /* 0x000000ff00197202 */ /* 0x000fe40000000f00 */
[----:B------:R-:W-:Y:S02]  /*1c80*/  VIADDMNMX R0, R3, 0x20, R4, !PT ;  /* 0x0000002003007846 */ /* 0x000fe40007800104 */
[----:B------:R-:W-:Y:S02]  /*1c90*/  MOV R23, RZ ;  /* 0x000000ff00177202 */ /* 0x000fe40000000f00 */
[----:B------:R-:W-:-:S04]  /*1ca0*/  IADD3 R0, PT, PT, R0, -R19, -R44 ;  /* 0x8000001300007210 */ /* 0x000fc80007ffe82c */
[----:B------:R-:W-:Y:S02]  /*1cb0*/  IADD3 R2, PT, PT, R0, -0x2, RZ ;  /* 0xfffffffe00027810 */ /* 0x000fe40007ffe0ff */
[----:B------:R-:W-:Y:S02]  /*1cc0*/  MOV R0, RZ ;  /* 0x000000ff00007202 */ /* 0x000fe40000000f00 */
[----:B------:R-:W-:-:S13]  /*1cd0*/  ISETP.GE.U32.AND P0, PT, R2, 0x60, PT ;  /* 0x000000600200780c */ /* 0x000fda0003f06070 */
[----:B------:R-:W-:Y:S05]  /*1ce0*/  @!P0 BRA `(.L_x_32) ;  /* 0x0000000800288947 */ /* 0x000fea0003800000 */
[----:B------:R-:W-:Y:S01]  /*1cf0*/  IMAD.MOV.U32 R21, RZ, RZ, RZ ;  /* 0x000000ffff157224 */ /* 0x000fe200078e00ff */
[----:B------:R-:W-:-:S07]  /*1d00*/  MOV R25, RZ ;  /* 0x000000ff00197202 */ /* 0x000fce0000000f00 */
.L_x_33:
[----:B------:R-:W0:Y:S08]  /*1d10*/  LDC R47, c[0x0][0x3a4] ;  /* 0x0000e900ff2f7b82 */ /* 0x000e300000000800 */
[----:B------:R-:W1:Y:S08]  /*1d20*/  LDC.64 R32, c[0x0][0x380] ;  /* 0x0000e000ff207b82 */ /* 0x000e700000000a00 */
[----:B------:R-:W2:Y:S01]  /*1d30*/  LDC.64 R30, c[0x0][0x388] ;  /* 0x0000e200ff1e7b82 */ /* 0x000ea20000000a00 */
[----:B0-----:R-:W-:-:S07]  /*1d40*/  IMAD R38, R3, R47, -R47 ;  /* 0x0000002f03267224 */ /* 0x001fce00078e0a2f */
[----:B------:R-:W0:Y:S01]  /*1d50*/  LDC.64 R26, c[0x0][0x390] ;  /* 0x0000e400ff1a7b82 */ /* 0x000e220000000a00 */
[----:B------:R-:W-:Y:S01]  /*1d60*/  IMAD R43, R3, R47, R20 ;  /* 0x0000002f032b7224 */ /* 0x000fe200078e0214 */
[----:B------:R-:W-:-:S03]  /*1d70*/  IADD3 R29, PT, PT, R38, R20, RZ ;  /* 0x00000014261d7210 */ /* 0x000fc60007ffe0ff */
[----:B-1----:R-:W-:-:S04]  /*1d80*/  IMAD.WIDE R40, R43, 0x4, R32 ;  /* 0x000000042b287825 */ /* 0x002fc800078e0220 */
[C---:B------:R-:W-:Y:S01]  /*1d90*/  IMAD.WIDE R34, R29.reuse, 0x4, R32 ;  /* 0x000000041d227825 */ /* 0x040fe200078e0220 */
[----:B------:R1:W3:Y:S03]  /*1da0*/  LDG.E.CONSTANT R49, desc[UR6][R40.64] ;  /* 0x0000000628317981 */ /* 0x0002e6000c1e9900 */
[--C-:B--2---:R-:W-:Y:S01]  /*1db0*/  IMAD.WIDE R36, R29, 0x4, R30.reuse ;  /* 0x000000041d247825 */ /* 0x104fe200078e021e */
[----:B------:R-:W3:Y:S03]  /*1dc0*/  LDG.E.CONSTANT R50, desc[UR6][R34.64] ;  /* 0x0000000622327981 */ /* 0x000ee6000c1e9900 */
[----:B------:R-:W-:Y:S02]  /*1dd0*/  IMAD.WIDE R42, R43, 0x4, R30 ;  /* 0x000000042b2a7825 */ /* 0x000fe400078e021e */
[----:B------:R-:W2:Y:S04]  /*1de0*/  LDG.E.CONSTANT R37, desc[UR6][R36.64] ;  /* 0x0000000624257981 */ /* 0x000ea8000c1e9900 */
[----:B------:R-:W2:Y:S01]  /*1df0*/  LDG.E.CONSTANT R48, desc[UR6][R42.64] ;  /* 0x000000062a307981 */ /* 0x000ea2000c1e9900 */
[----:B0-----:R-:W-:-:S05]  /*1e00*/  IMAD.WIDE R28, R29, 0x4, R26 ;  /* 0x000000041d1c7825 */ /* 0x001fca00078e021a */
[----:B------:R0:W4:Y:S01]  /*1e10*/  LDG.E.CONSTANT R51, desc[UR6][R28.64] ;  /* 0x000000061c337981 */ /* 0x000122000c1e9900 */
[----:B------:R-:W-:-:S05]  /*1e20*/  IMAD R38, R47, 0x21, R38 ;  /* 0x000000212f267824 */ /* 0x000fca00078e0226 */
[C---:B------:R-:W-:Y:S02]  /*1e30*/  IADD3 R52, PT, PT, R38.reuse, -R47, RZ ;  /* 0x8000002f26347210 */ /* 0x040fe40007ffe0ff */
[-C--:B------:R-:W-:Y:S02]  /*1e40*/  IADD3 R45, PT, PT, R38, R20.reuse, RZ ;  /* 0x00000014262d7210 */ /* 0x080fe40007ffe0ff */
[----:B-1----:R-:W-:Y:S01]  /*1e50*/  IADD3 R41, PT, PT, R52, R20, RZ ;  /* 0x0000001434297210 */ /* 0x002fe20007ffe0ff */
[----:B------:R-:W-:Y:S02]  /*1e60*/  IMAD R46, R47, 0x21, R52 ;  /* 0x000000212f2e7824 */ /* 0x000fe400078e0234 */
[----:B------:R-:W-:-:S04]  /*1e70*/  IMAD.WIDE R38, R45, 0x4, R32 ;  /* 0x000000042d267825 */ /* 0x000fc800078e0220 */
[----:B0-----:R-:W-:Y:S01]  /*1e80*/  IMAD.WIDE R28, R41, 0x4, R32 ;  /* 0x00000004291c7825 */ /* 0x001fe200078e0220 */
[----:B------:R0:W5:Y:S01]  /*1e90*/  LDG.E.CONSTANT R34, desc[UR6][R38.64] ;  /* 0x0000000626227981 */ /* 0x000162000c1e9900 */
[C---:B------:R-:W-:Y:S02]  /*1ea0*/  IADD3 R43, PT, PT, R46.reuse, R20, RZ ;  /* 0x000000142e2b7210 */ /* 0x040fe40007ffe0ff */
[----:B------:R-:W-:Y:S01]  /*1eb0*/  IADD3 R46, PT, PT, R46, -R47, RZ ;  /* 0x8000002f2e2e7210 */ /* 0x000fe20007ffe0ff */
[----:B0-----:R-:W-:-:S03]  /*1ec0*/  IMAD.WIDE R38, R45, 0x4, R30 ;  /* 0x000000042d267825 */ /* 0x001fc600078e021e */
[----:B------:R-:W-:Y:S01]  /*1ed0*/  IADD3 R45, PT, PT, R46, R20, RZ ;  /* 0x000000142e2d7210 */ /* 0x000fe20007ffe0ff */
[C---:B------:R-:W-:Y:S02]  /*1ee0*/  IMAD.WIDE R52, R43.reuse, 0x4, R32 ;  /* 0x000000042b347825 */ /* 0x040fe400078e0220 */
[----:B------:R-:W5:Y:S02]  /*1ef0*/  LDG.E.CONSTANT R39, desc[UR6][R38.64] ;  /* 0x0000000626277981 */ /* 0x000f64000c1e9900 */
[----:B------:R-:W-:Y:S02]  /*1f00*/  IMAD.WIDE R42, R43, 0x4, R30 ;  /* 0x000000042b2a7825 */ /* 0x000fe400078e021e */
[----:B------:R0:W5:Y:S04]  /*1f10*/  LDG.E.CONSTANT R36, desc[UR6][R52.64] ;  /* 0x0000000634247981 */ /* 0x000168000c1e9900 */
[----:B------:R-:W5:Y:S01]  /*1f20*/  LDG.E.CONSTANT R43, desc[UR6][R42.64] ;  /* 0x000000062a2b7981 */ /* 0x000f62000c1e9900 */
[----:B0-----:R-:W-:-:S04]  /*1f30*/  IMAD.WIDE R52, R45, 0x4, R32 ;  /* 0x000000042d347825 */ /* 0x001fc800078e0220 */
[----:B------:R-:W-:-:S05]  /*1f40*/  IMAD R46, R47, 0x21, R46 ;  /* 0x000000212f2e7824 */ /* 0x000fca00078e022e */
[----:B------:R-:W-:Y:S02]  /*1f50*/  IADD3 R47, PT, PT, R20, -R47, R46 ;  /* 0x8000002f142f7210 */ /* 0x000fe40007ffe02e */
[C---:B---3--:R-:W-:Y:S01]  /*1f60*/  FSETP.GT.AND P1, PT, R49.reuse, R50, PT ;  /* 0x000000323100720b */ /* 0x048fe20003f24000 */
[----:B------:R-:W-:-:S04]  /*1f70*/  FADD R50, R49, -R50 ;  /* 0x8000003231327221 */ /* 0x000fc80000000000 */
[----:B------:R-:W-:Y:S01]  /*1f80*/  FADD R40, R50, R0 ;  /* 0x0000000032287221 */ /* 0x000fe20000000000 */
[----:B--2---:R-:W-:Y:S01]  /*1f90*/  FADD R35, -R48, R37 ;  /* 0x0000002530237221 */ /* 0x004fe20000000100 */
[----:B------:R-:W-:Y:S02]  /*1fa0*/  FSETP.GT.AND P3, PT, R37, R48, PT ;  /* 0x000000302500720b */ /* 0x000fe40003f64000 */
[----:B------:R0:W2:Y:S02]  /*1fb0*/  LDG.E.CONSTANT R37, desc[UR6][R28.64] ;  /* 0x000000061c257981 */ /* 0x0000a4000c1e9900 */
[----:B------:R-:W-:-:S04]  /*1fc0*/  FSETP.GT.AND P0, PT, R50, R35, PT ;  /* 0x000000233200720b */ /* 0x000fc80003f04000 */
[----:B------:R-:W-:Y:S01]  /*1fd0*/  @P1 FSEL R0, R40, R0, P0 ;  /* 0x0000000028001208 */ /* 0x000fe20000000000 */
[----:B0-----:R-:W-:-:S04]  /*1fe0*/  IMAD.WIDE R28, R41, 0x4, R30 ;  /* 0x00000004291c7825 */ /* 0x001fc800078e021e */
[----:B------:R-:W-:Y:S01]  /*1ff0*/  IMAD.WIDE R40, R41, 0x4, R26 ;  /* 0x0000000429287825 */ /* 0x000fe200078e021a */
[----:B------:R0:W3:Y:S05]  /*2000*/  LDG.E.CONSTANT R38, desc[UR6][R28.64] ;  /* 0x000000061c267981 */ /* 0x0000ea000c1e9900 */
[----:B------:R-:W3:Y:S01]  /*2010*/  LDG.E.CONSTANT R40, desc[UR6][R40.64] ;  /* 0x0000000628287981 */ /* 0x000ee2000c1e9900 */
[----:B0-----:R-:W-:-:S03]  /*2020*/  IMAD.WIDE R28, R45, 0x4, R30 ;  /* 0x000000042d1c7825 */ /* 0x001fc600078e021e */
[----:B------:R0:W3:Y:S04]  /*2030*/  LDG.E.CONSTANT R41, desc[UR6][R52.64] ;  /* 0x0000000634297981 */ /* 0x0000e8000c1e9900 */
[----:B------:R1:W3:Y:S01]  /*2040*/  LDG.E.CONSTANT R42, desc[UR6][R28.64] ;  /* 0x000000061c2a7981 */ /* 0x0002e2000c1e9900 */
[----:B0-----:R-:W-:Y:S01]  /*2050*/  IMAD.WIDE R52, R45, 0x4, R26 ;  /* 0x000000042d347825 */ /* 0x001fe200078e021a */
[----:B-1----:R-:W-:-:S04]  /*2060*/  IADD3 R29, PT, PT, R46, R20, RZ ;  /* 0x000000142e1d7210 */ /* 0x002fc80007ffe0ff */
[----:B------:R0:W3:Y:S01]  /*2070*/  LDG.E.CONSTANT R45, desc[UR6][R52.64] ;  /* 0x00000006342d7981 */ /* 0x0000e2000c1e9900 */
[----:B------:R-:W-:Y:S01]  /*2080*/  FADD R46, R49, -R48 ;  /* 0x80000030312e7221 */ /* 0x000fe20000000000 */
[----:B------:R-:W-:Y:S01]  /*2090*/  FSETP.GT.AND P2, PT, R35, R50, PT ;  /* 0x000000322300720b */ /* 0x000fe20003f44000 */
[--C-:B----4-:R-:W-:Y:S01]  /*20a0*/  FADD R49, R49, -R51.reuse ;  /* 0x8000003331317221 */ /* 0x110fe20000000000 */
[----:B------:R-:W-:Y:S01]  /*20b0*/  FADD R48, R48, -R51 ;  /* 0x8000003330307221 */ /* 0x000fe20000000000 */
[----:B------:R-:W-:-:S04]  /*20c0*/  IMAD.WIDE R50, R29, 0x4, R32 ;  /* 0x000000041d327825 */ /* 0x000fc800078e0220 */
[----:B------:R-:W-:Y:S02]  /*20d0*/  IMAD.WIDE R26, R47, 0x4, R26 ;  /* 0x000000042f1a7825 */ /* 0x000fe400078e021a */
[----:B------:R-:W4:Y:S02]  /*20e0*/  LDG.E.CONSTANT R50, desc[UR6][R50.64] ;  /* 0x0000000632327981 */ /* 0x000f24000c1e9900 */
[----:B------:R-:W-:Y:S02]  /*20f0*/  IMAD.WIDE R28, R29, 0x4, R30 ;  /* 0x000000041d1c7825 */ /* 0x000fe400078e021e */
[----:B------:R-:W4:Y:S04]  /*2100*/  LDG.E.CONSTANT R26, desc[UR6][R26.64] ;  /* 0x000000061a1a7981 */ /* 0x000f28000c1e9900 */
[----:B------:R-:W4:Y:S01]  /*2110*/  LDG.E.CONSTANT R29, desc[UR6][R28.64] ;  /* 0x000000061c1d7981 */ /* 0x000f22000c1e9900 */
[----:B------:R-:W-:-:S04]  /*2120*/  IMAD.WIDE R32, R47, 0x4, R32 ;  /* 0x000000042f207825 */ /* 0x000fc800078e0220 */
[----:B------:R-:W-:Y:S02]  /*2130*/  IMAD.WIDE R30, R47, 0x4, R30 ;  /* 0x000000042f1e7825 */ /* 0x000fe400078e021e */
[----:B------:R5:W4:Y:S04]  /*2140*/  LDG.E.CONSTANT R33, desc[UR6][R32.64] ;  /* 0x0000000620217981 */ /* 0x000b28000c1e9900 */
[----:B------:R1:W4:Y:S01]  /*2150*/  LDG.E.CONSTANT R30, desc[UR6][R30.64] ;  /* 0x000000061e1e7981 */ /* 0x000322000c1e9900 */
[----:B------:R-:W-:-:S04]  /*2160*/  FSETP.GT.AND P0, PT, |R49|, R46, PT ;  /* 0x0000002e3100720b */ /* 0x000fc80003f04200 */
[----:B------:R-:W-:Y:S01]  /*2170*/  FSEL R49, |R49|, R46, P0 ;  /* 0x0000002e31317208 */ /* 0x000fe20000000200 */
[----:B0-----:R-:W-:Y:S01]  /*2180*/  FADD R52, R35, R23 ;  /* 0x0000001723347221 */ /* 0x001fe20000000000 */
[----:B-----5:R-:W-:-:S04]  /*2190*/  FADD R32, R34, -R39 ;  /* 0x8000002722207221 */ /* 0x020fc80000000000 */
[----:B------:R-:W-:Y:S02]  /*21a0*/  @P2 FSEL R23, R52, R23, P3 ;  /* 0x0000001734172208 */ /* 0x000fe40001800000 */
[----:B------:R-:W-:-:S04]  /*21b0*/  FSETP.GT.AND P1, PT, |R48|, R49, PT ;  /* 0x000000313000720b */ /* 0x000fc80003f24200 */
[----:B------:R-:W-:-:S05]  /*21c0*/  FSEL R48, |R48|, R49, P1 ;  /* 0x0000003130307208 */ /* 0x000fca0000800200 */
[----:B------:R-:W-:Y:S01]  /*21d0*/  FADD R48, R48, R25 ;  /* 0x0000001930307221 */ /* 0x000fe20000000000 */
[----:B------:R-:W-:Y:S02]  /*21e0*/  IADD3 R21, PT, PT, R21, 0x4, RZ ;  /* 0x0000000415157810 */ /* 0x000fe40007ffe0ff */
[----:B------:R-:W-:Y:S02]  /*21f0*/  IADD3 R3, PT, PT, R3, 0x80, RZ ;  /* 0x0000008003037810 */ /* 0x000fe40007ffe0ff */
[C---:B--2---:R-:W-:Y:S01]  /*2200*/  FSETP.GT.AND P0, PT, R34.reuse, R37, PT ;  /* 0x000000252200720b */ /* 0x044fe20003f04000 */
[----:B------:R-:W-:-:S04]  /*2210*/  FADD R37, R34, -R37 ;  /* 0x8000002522257221 */ /* 0x000fc80000000000 */
[----:B------:R-:W-:Y:S01]  /*2220*/  FADD R27, R0, R37 ;  /* 0x00000025001b7221 */ /* 0x000fe20000000000 */
[----:B---3--:R-:W-:Y:S01]  /*2230*/  FADD R28, -R39, R38 ;  /* 0x00000026271c7221 */ /* 0x008fe20000000100 */
[----:B-1----:R-:W-:-:S04]  /*2240*/  FADD R31, R34, -R40 ;  /* 0x80000028221f7221 */ /* 0x002fc80000000000 */
[----:B------:R-:W-:Y:S02]  /*2250*/  FSETP.GT.AND P3, PT, R37, R28, PT ;  /* 0x0000001c2500720b */ /* 0x000fe40003f64000 */
[----:B------:R-:W-:Y:S02]  /*2260*/  FSETP.GT.AND P2, PT, R28, R37, PT ;  /* 0x000000251c00720b */ /* 0x000fe40003f44000 */
[----:B------:R-:W-:Y:S02]  /*2270*/  FSETP.GT.AND P4, PT, |R31|, R32, PT ;  /* 0x000000201f00720b */ /* 0x000fe40003f84200 */
[----:B------:R-:W-:Y:S02]  /*2280*/  @P0 FSEL R0, R27, R0, P3 ;  /* 0x000000001b000208 */ /* 0x000fe40001800000 */
[----:B------:R-:W-:Y:S01]  /*2290*/  FSEL R31, |R31|, R32, P4 ;  /* 0x000000201f1f7208 */ /* 0x000fe20002000200 */
[----:B------:R-:W-:Y:S01]  /*22a0*/  FADD R27, R36, -R41 ;  /* 0x80000029241b7221 */ /* 0x000fe20000000000 */
[----:B------:R-:W-:Y:S01]  /*22b0*/  FADD R28, R23, R28 ;  /* 0x0000001c171c7221 */ /* 0x000fe20000000000 */
[----:B------:R-:W-:Y:S01]  /*22c0*/  FADD R32, -R43, R42 ;  /* 0x0000002a2b207221 */ /* 0x000fe20000000100 */
[----:B------:R-:W-:-:S02]  /*22d0*/  FSETP.GT.AND P1, PT, R38, R39, PT ;  /* 0x000000272600720b */ /* 0x000fc40003f24000 */
[----:B------:R-:W-:Y:S02]  /*22e0*/  FSETP.GT.AND P3, PT, R36, R41, PT ;  /* 0x000000292400720b */ /* 0x000fe40003f64000 */
[----:B------:R-:W-:Y:S02]  /*22f0*/  FSETP.GT.AND P0, PT, R32, R27, PT ;  /* 0x0000001b2000720b */ /* 0x000fe40003f04000 */
[----:B------:R-:W-:Y:S01]  /*2300*/  @P2 FSEL R23, R28, R23, P1 ;  /* 0x000000171c172208 */ /* 0x000fe20000800000 */
[C---:B------:R-:W-:Y:S01]  /*2310*/  FADD R34, R36.reuse, -R43 ;  /* 0x8000002b24227221 */ /* 0x040fe20000000000 */
[----:B------:R-:W-:Y:S01]  /*2320*/  FSETP.GT.AND P1, PT, R27, R32, PT ;  /* 0x000000201b00720b */ /* 0x000fe20003f24000 */
[----:B------:R-:W-:Y:S01]  /*2330*/  FADD R35, R36, -R45 ;  /* 0x8000002d24237221 */ /* 0x000fe20000000000 */
[----:B------:R-:W-:Y:S01]  /*2340*/  FADD R27, R0, R27 ;  /* 0x0000001b001b7221 */ /* 0x000fe20000000000 */
[----:B------:R-:W-:Y:S01]  /*2350*/  FADD R32, R23, R32 ;  /* 0x0000002017207221 */ /* 0x000fe20000000000 */
[----:B------:R-:W-:-:S02]  /*2360*/  FSETP.GT.AND P2, PT, R42, R43, PT ;  /* 0x0000002b2a00720b */ /* 0x000fc40003f44000 */
[----:B------:R-:W-:Y:S01]  /*2370*/  FSETP.GT.AND P5, PT, |R35|, R34, PT ;  /* 0x000000222300720b */ /* 0x000fe20003fa4200 */
[----:B------:R-:W-:Y:S01]  /*2380*/  FADD R45, R43, -R45 ;  /* 0x8000002d2b2d7221 */ /* 0x000fe20000000000 */
[----:B------:R-:W-:Y:S02]  /*2390*/  @P3 FSEL R0, R27, R0, P1 ;  /* 0x000000001b003208 */ /* 0x000fe40000800000 */
[----:B------:R-:W-:Y:S02]  /*23a0*/  @P0 FSEL R23, R32, R23, P2 ;  /* 0x0000001720170208 */ /* 0x000fe40001000000 */
[----:B------:R-:W-:Y:S01]  /*23b0*/  FSEL R34, |R35|, R34, P5 ;  /* 0x0000002223227208 */ /* 0x000fe20002800200 */
[----:B------:R-:W-:Y:S01]  /*23c0*/  FADD R40, R39, -R40 ;  /* 0x8000002827287221 */ /* 0x000fe20000000000 */
[C-C-:B----4-:R-:W-:Y:S01]  /*23d0*/  FADD R32, R50.reuse, -R26.reuse ;  /* 0x8000001a32207221 */ /* 0x150fe20000000000 */
[----:B------:R-:W-:Y:S01]  /*23e0*/  FADD R27, R50, -R29 ;  /* 0x8000001d321b7221 */ /* 0x000fe20000000000 */
[----:B------:R-:W-:Y:S01]  /*23f0*/  FSETP.GT.AND P1, PT, |R45|, R34, PT ;  /* 0x000000222d00720b */ /* 0x000fe20003f24200 */
[----:B------:R-:W-:-:S03]  /*2400*/  FADD R26, R29, -R26 ;  /* 0x8000001a1d1a7221 */ /* 0x000fc60000000000 */
[----:B------:R-:W-:Y:S02]  /*2410*/  FSETP.GT.AND P0, PT, |R32|, R27, PT ;  /* 0x0000001b2000720b */ /* 0x000fe40003f04200 */
[----:B------:R-:W-:Y:S01]  /*2420*/  FSETP.GT.AND P4, PT, |R40|, R31, PT ;  /* 0x0000001f2800720b */ /* 0x000fe20003f84200 */
[C---:B------:R-:W-:Y:S01]  /*2430*/  FADD R25, R50.reuse, -R33 ;  /* 0x8000002132197221 */ /* 0x040fe20000000000 */
[----:B------:R-:W-:Y:S02]  /*2440*/  FSEL R34, |R45|, R34, P1 ;  /* 0x000000222d227208 */ /* 0x000fe40000800200 */
[----:B------:R-:W-:Y:S02]  /*2450*/  FSETP.GT.AND P1, PT, R50, R33, PT ;  /* 0x000000213200720b */ /* 0x000fe40003f24000 */
[----:B------:R-:W-:Y:S02]  /*2460*/  FSEL R27, |R32|, R27, P0 ;  /* 0x0000001b201b7208 */ /* 0x000fe40000000200 */
[----:B------:R-:W-:Y:S01]  /*2470*/  LEA.HI R33, R2, 0x1, RZ, 0x1b ;  /* 0x0000000102217811 */ /* 0x000fe200078fd8ff */
[----:B------:R-:W-:Y:S01]  /*2480*/  FADD R28, -R29, R30 ;  /* 0x0000001e1d1c7221 */ /* 0x000fe20000000100 */
[----:B------:R-:W-:-:S02]  /*2490*/  FSEL R31, |R40|, R31, P4 ;  /* 0x0000001f281f7208 */ /* 0x000fc40002000200 */
[----:B------:R-:W-:Y:S02]  /*24a0*/  FSETP.GT.AND P3, PT, R30, R29, PT ;  /* 0x0000001d1e00720b */ /* 0x000fe40003f64000 */
[CC--:B------:R-:W-:Y:S02]  /*24b0*/  FSETP.GT.AND P4, PT, |R26|.reuse, R27.reuse, PT ;  /* 0x0000001b1a00720b */ /* 0x0c0fe40003f84200 */
[----:B------:R-:W-:Y:S02]  /*24c0*/  LOP3.LUT R30, R33, 0xffffffc, RZ, 0xc0, !PT ;  /* 0x0ffffffc211e7812 */ /* 0x000fe400078ec0ff */
[----:B------:R-:W-:Y:S02]  /*24d0*/  FSEL R26, |R26|, R27, P4 ;  /* 0x0000001b1a1a7208 */ /* 0x000fe40002000200 */
[----:B------:R-:W-:Y:S02]  /*24e0*/  ISETP.NE.AND P4, PT, R21, R30, PT ;  /* 0x0000001e1500720c */ /* 0x000fe40003f85270 */
[----:B------:R-:W-:Y:S01]  /*24f0*/  FSETP.GT.AND P2, PT, R28, R25, PT ;  /* 0x000000191c00720b */ /* 0x000fe20003f44000 */
[----:B------:R-:W-:Y:S01]  /*2500*/  FADD R31, R48, R31 ;  /* 0x0000001f301f7221 */ /* 0x000fe20000000000 */
[----:B------:R-:W-:Y:S01]  /*2510*/  FSETP.GT.AND P0, PT, R25, R28, PT ;  /* 0x0000001c1900720b */ /* 0x000fe20003f04000 */
[----:B------:R-:W-:Y:S01]  /*2520*/  FADD R25, R0, R25 ;  /* 0x0000001900197221 */ /* 0x000fe20000000000 */
[----:B------:R-:W-:Y:S01]  /*2530*/  FADD R28, R23, R28 ;  /* 0x0000001c171c7221 */ /* 0x000fe20000000000 */
[----:B------:R-:W-:-:S03]  /*2540*/  FADD R31, R31, R34 ;  /* 0x000000221f1f7221 */ /* 0x000fc60000000000 */
[----:B------:R-:W-:Y:S01]  /*2550*/  @P1 FSEL R0, R25, R0, P0 ;  /* 0x0000000019001208 */ /* 0x000fe20000000000 */
[----:B------:R-:W-:-:S04]  /*2560*/  FADD R25, R31, R26 ;  /* 0x0000001a1f197221 */ /* 0x000fc80000000000 */
[----:B------:R-:W-:Y:S01]  /*2570*/  @P2 FSEL R23, R28, R23, P3 ;  /* 0x000000171c172208 */ /* 0x000fe20001800000 */
[----:B------:R-:W-:Y:S06]  /*2580*/  @P4 BRA `(.L_x_33) ;  /* 0xfffffff400e04947 */ /* 0x000fec000383ffff */
.L_x_32:
[----:B------:R-:W-:Y:S05]  /*2590*/  BSYNC.RECONVERGENT B2 ;  /* 0x0000000000027941 */ /* 0x000fea0003800200 */
.L_x_31:
[----:B------:R-:W-:-:S04]  /*25a0*/  LEA.HI R21, R2, 0x1, RZ, 0x1b ;  /* 0x0000000102157811 */ /* 0x000fc800078fd8ff */
[----:B------:R-:W-:-:S13]  /*25b0*/  LOP3.LUT P0, R21, R21, 0x3, RZ, 0xc0, !PT ;  /* 0x0000000315157812 */ /* 0x000fda000780c0ff */
[----:B------:R-:W-:Y:S05]  /*25c0*/  @!P0 BRA `(.L_x_30) ;  /* 0x0000000400b08947 */ /* 0x000fea0003800000 */
[----:B------:R-:W-:Y:S01]  /*25d0*/  ISETP.NE.AND P1, PT, R21, 0x1, PT ;  /* 0x000000011500780c */ /* 0x000fe20003f25270 */
[----:B------:R-:W-:Y:S01]  /*25e0*/  BSSY.RECONVERGENT B2, `(.L_x_34) ;  /* 0x0000046000027945 */ /* 0x000fe20003800200 */
[----:B------:R-:W-:-:S11]  /*25f0*/  LOP3.LUT P0, RZ, R2, 0x20, RZ, 0xc0, !PT ;  /* 0x0000002002ff7812 */ /* 0x000fd6000780c0ff */
[----:B------:R-:W-:Y:S05]  /*2600*/  @!P1 BRA `(.L_x_35) ;  /* 0x00000004000c9947 */ /* 0x000fea0003800000 */
[----:B------:R-:W0:Y:S08]  /*2610*/  LDC R2, c[0x0][0x3a4] ;  /* 0x0000e900ff027b82 */ /* 0x000e300000000800 */
[----:B------:R-:W1:Y:S08]  /*2620*/  LDC.64 R30, c[0x0][0x380] ;  /* 0x0000e000ff1e7b82 */ /* 0x000e700000000a00 */
[----:B------:R-:W2:Y:S08]  /*2630*/  LDC.64 R26, c[0x0][0x388] ;  /* 0x0000e200ff1a7b82 */ /* 0x000eb00000000a00 */
[----:B------:R-:W3:Y:S01]  /*2640*/  LDC.64 R28, c[0x0][0x390] ;  /* 0x0000e400ff1c7b82 */ /* 0x000ee20000000a00 */
[----:B0-----:R-:W-:-:S02]  /*2650*/  IMAD R21, R3, R2, -R2 ;  /* 0x0000000203157224 */ /* 0x001fc400078e0a02 */
[----:B------:R-:W-:Y:S02]  /*2660*/  IMAD R41, R3, R2, R20 ;  /* 0x0000000203297224 */ /* 0x000fe400078e0214 */
[----:B------:R-:W-:Y:S01]  /*2670*/  IMAD R45, R2, 0x21, R21 ;  /* 0x00000021022d7824 */ /* 0x000fe200078e0215 */
[----:B------:R-:W-:Y:S01]  /*2680*/  IADD3 R35, PT, PT, R21, R20, RZ ;  /* 0x0000001415237210 */ /* 0x000fe20007ffe0ff */
[----:B-1----:R-:W-:-:S04]  /*2690*/  IMAD.WIDE R42, R41, 0x4, R30 ;  /* 0x00000004292a7825 */ /* 0x002fc800078e021e */
[----:B------:R-:W-:Y:S02]  /*26a0*/  IMAD.WIDE R36, R35, 0x4, R30 ;  /* 0x0000000423247825 */ /* 0x000fe400078e021e */
[----:B------:R-:W4:Y:S02]  /*26b0*/  LDG.E.CONSTANT R42, desc[UR6][R42.64] ;  /* 0x000000062a2a7981 */ /* 0x000f24000c1e9900 */
[--C-:B--2---:R-:W-:Y:S02]  /*26c0*/  IMAD.WIDE R40, R41, 0x4, R26.reuse ;  /* 0x0000000429287825 */ /* 0x104fe400078e021a */
[----:B------:R0:W4:Y:S01]  /*26d0*/  LDG.E.CONSTANT R21, desc[UR6][R36.64] ;  /* 0x0000000624157981 */ /* 0x000122000c1e9900 */
[----:B------:R-:W-:Y:S01]  /*26e0*/  IADD3 R47, PT, PT, R45, R20, RZ ;  /* 0x000000142d2f7210 */ /* 0x000fe20007ffe0ff */
[C---:B------:R-:W-:Y:S01]  /*26f0*/  IMAD.WIDE R38, R35.reuse, 0x4, R26 ;  /* 0x0000000423267825 */ /* 0x040fe200078e021a */
[----:B------:R-:W-:Y:S01]  /*2700*/  IADD3 R45, PT, PT, R20, -R2, R45 ;  /* 0x80000002142d7210 */ /* 0x000fe20007ffe02d */
[----:B------:R-:W2:Y:S02]  /*2710*/  LDG.E.CONSTANT R41, desc[UR6][R40.64] ;  /* 0x0000000628297981 */ /* 0x000ea4000c1e9900 */
[----:B---3--:R-:W-:-:S02]  /*2720*/  IMAD.WIDE R34, R35, 0x4, R28 ;  /* 0x0000000423227825 */ /* 0x008fc400078e021c */
[----:B------:R-:W2:Y:S02]  /*2730*/  LDG.E.CONSTANT R38, desc[UR6][R38.64] ;  /* 0x0000000626267981 */ /* 0x000ea4000c1e9900 */
[--C-:B------:R-:W-:Y:S02]  /*2740*/  IMAD.WIDE R32, R47, 0x4, R30.reuse ;  /* 0x000000042f207825 */ /* 0x100fe400078e021e */
[----:B------:R-:W3:Y:S02]  /*2750*/  LDG.E.CONSTANT R34, desc[UR6][R34.64] ;  /* 0x0000000622227981 */ /* 0x000ee4000c1e9900 */
[----:B------:R-:W-:Y:S02]  /*2760*/  IMAD.WIDE R30, R45, 0x4, R30 ;  /* 0x000000042d1e7825 */ /* 0x000fe400078e021e */
[----:B------:R1:W5:Y:S02]  /*2770*/  LDG.E.CONSTANT R32, desc[UR6][R32.64] ;  /* 0x0000000620207981 */ /* 0x000364000c1e9900 */
[----:B0-----:R-:W-:-:S02]  /*2780*/  IMAD.WIDE R36, R47, 0x4, R26 ;  /* 0x000000042f247825 */ /* 0x001fc400078e021a */
[----:B------:R-:W5:Y:S02]  /*2790*/  LDG.E.CONSTANT R31, desc[UR6][R30.64] ;  /* 0x000000061e1f7981 */ /* 0x000f64000c1e9900 */
[C---:B------:R-:W-:Y:S02]  /*27a0*/  IMAD.WIDE R28, R45.reuse, 0x4, R28 ;  /* 0x000000042d1c7825 */ /* 0x040fe400078e021c */
[----:B------:R-:W5:Y:S02]  /*27b0*/  LDG.E.CONSTANT R37, desc[UR6][R36.64] ;  /* 0x0000000624257981 */ /* 0x000f64000c1e9900 */
[----:B------:R-:W-:Y:S02]  /*27c0*/  IMAD.WIDE R26, R45, 0x4, R26 ;  /* 0x000000042d1a7825 */ /* 0x000fe400078e021a */
[----:B------:R-:W5:Y:S04]  /*27d0*/  LDG.E.CONSTANT R28, desc[UR6][R28.64] ;  /* 0x000000061c1c7981 */ /* 0x000f68000c1e9900 */
[----:B------:R0:W5:Y:S01]  /*27e0*/  LDG.E.CONSTANT R26, desc[UR6][R26.64] ;  /* 0x000000061a1a7981 */ /* 0x000162000c1e9900 */
[----:B------:R-:W-:-:S02]  /*27f0*/  IADD3 R3, PT, PT, R3, 0x40, RZ ;  /* 0x0000004003037810 */ /* 0x000fc40007ffe0ff */
[C---:B----4-:R-:W-:Y:S01]  /*2800*/  FSETP.GT.AND P4, PT, R42.reuse, R21, PT ;  /* 0x000000152a00720b */ /* 0x050fe20003f84000 */
[----:B------:R-:W-:Y:S01]  /*2810*/  FADD R21, R42, -R21 ;  /* 0x800000152a157221 */ /* 0x000fe20000000000 */
[----:B--2---:R-:W-:-:S03]  /*2820*/  FADD R2, -R41, R38 ;  /* 0x0000002629027221 */ /* 0x004fc60000000100 */
[----:B-1----:R-:W-:Y:S02]  /*2830*/  FADD R33, R0, R21 ;  /* 0x0000001500217221 */ /* 0x002fe40000000000 */
[----:B------:R-:W-:Y:S02]  /*2840*/  FSETP.GT.AND P3, PT, R21, R2, PT ;  /* 0x000000021500720b */ /* 0x000fe40003f64000 */
[----:B------:R-:W-:Y:S01]  /*2850*/  FSETP.GT.AND P2, PT, R2, R21, PT ;  /* 0x000000150200720b */ /* 0x000fe20003f44000 */
[C---:B------:R-:W-:Y:S01]  /*2860*/  FADD R21, R42.reuse, -R41 ;  /* 0x800000292a157221 */ /* 0x040fe20000000000 */
[--C-:B---3--:R-:W-:Y:S02]  /*2870*/  FADD R42, R42, -R34.reuse ;  /* 0x800000222a2a7221 */ /* 0x108fe40000000000 */
[----:B------:R-:W-:Y:S02]  /*2880*/  @P4 FSEL R0, R33, R0, P3 ;  /* 0x0000000021004208 */ /* 0x000fe40001800000 */
[C---:B-----5:R-:W-:Y:S01]  /*2890*/  FSETP.GT.AND P3, PT, R32.reuse, R31, PT ;  /* 0x0000001f2000720b */ /* 0x060fe20003f64000 */
[----:B------:R-:W-:Y:S01]  /*28a0*/  FADD R31, R32, -R31 ;  /* 0x8000001f201f7221 */ /* 0x000fe20000000000 */
[-C--:B------:R-:W-:Y:S01]  /*28b0*/  FSETP.GT.AND P4, PT, |R42|, R21.reuse, PT ;  /* 0x000000152a00720b */ /* 0x080fe20003f84200 */
[C---:B0-----:R-:W-:Y:S01]  /*28c0*/  FADD R27, R32.reuse, -R37 ;  /* 0x80000025201b7221 */ /* 0x041fe20000000000 */
[----:B------:R-:W-:Y:S01]  /*28d0*/  FADD R34, R41, -R34 ;  /* 0x8000002229227221 */ /* 0x000fe20000000000 */
[----:B------:R-:W-:Y:S01]  /*28e0*/  FADD R32, R32, -R28 ;  /* 0x8000001c20207221 */ /* 0x000fe20000000000 */
[----:B------:R-:W-:Y:S01]  /*28f0*/  FSEL R21, |R42|, R21, P4 ;  /* 0x000000152a157208 */ /* 0x000fe20002000200 */
[----:B------:R-:W-:-:S03]  /*2900*/  FADD R30, -R37, R26 ;  /* 0x0000001a251e7221 */ /* 0x000fc60000000100 */
[----:B------:R-:W-:Y:S01]  /*2910*/  FSETP.GT.AND P6, PT, |R32|, R27, PT ;  /* 0x0000001b2000720b */ /* 0x000fe20003fc4200 */
[----:B------:R-:W-:Y:S01]  /*2920*/  FADD R2, R23, R2 ;  /* 0x0000000217027221 */ /* 0x000fe20000000000 */
[----:B------:R-:W-:Y:S01]  /*2930*/  FSETP.GT.AND P1, PT, R38, R41, PT ;  /* 0x000000292600720b */ /* 0x000fe20003f24000 */
[----:B------:R-:W-:Y:S01]  /*2940*/  FADD R28, R37, -R28 ;  /* 0x8000001c251c7221 */ /* 0x000fe20000000000 */
[----:B------:R-:W-:Y:S02]  /*2950*/  FSETP.GT.AND P5, PT, |R34|, R21, PT ;  /* 0x000000152200720b */ /* 0x000fe40003fa4200 */
[----:B------:R-:W-:Y:S02]  /*2960*/  FSETP.GT.AND P4, PT, R30, R31, PT ;  /* 0x0000001f1e00720b */ /* 0x000fe40003f84000 */
[----:B------:R-:W-:Y:S02]  /*2970*/  FSEL R27, |R32|, R27, P6 ;  /* 0x0000001b201b7208 */ /* 0x000fe40003000200 */
[----:B------:R-:W-:-:S02]  /*2980*/  @P2 FSEL R23, R2, R23, P1 ;  /* 0x0000001702172208 */ /* 0x000fc40000800000 */
[----:B------:R-:W-:Y:S02]  /*2990*/  FSEL R34, |R34|, R21, P5 ;  /* 0x0000001522227208 */ /* 0x000fe40002800200 */
[-C--:B------:R-:W-:Y:S02]  /*29a0*/  FSETP.GT.AND P5, PT, |R28|, R27.reuse, PT ;  /* 0x0000001b1c00720b */ /* 0x080fe40003fa4200 */
[----:B------:R-:W-:Y:S01]  /*29b0*/  FSETP.GT.AND P1, PT, R31, R30, PT ;  /* 0x0000001e1f00720b */ /* 0x000fe20003f24000 */
[----:B------:R-:W-:Y:S01]  /*29c0*/  FADD R31, R0, R31 ;  /* 0x0000001f001f7221 */ /* 0x000fe20000000000 */
[----:B------:R-:W-:Y:S01]  /*29d0*/  FADD R30, R23, R30 ;  /* 0x0000001e171e7221 */ /* 0x000fe20000000000 */
[----:B------:R-:W-:Y:S01]  /*29e0*/  FSEL R28, |R28|, R27, P5 ;  /* 0x0000001b1c1c7208 */ /* 0x000fe20002800200 */
[----:B------:R-:W-:Y:S01]  /*29f0*/  FADD R25, R25, R34 ;  /* 0x0000002219197221 */ /* 0x000fe20000000000 */
[----:B------:R-:W-:Y:S02]  /*2a00*/  FSETP.GT.AND P2, PT, R26, R37, PT ;  /* 0x000000251a00720b */ /* 0x000fe40003f44000 */
[----:B------:R-:W-:Y:S01]  /*2a10*/  @P3 FSEL R0, R31, R0, P1 ;  /* 0x000000001f003208 */ /* 0x000fe20000800000 */
[----:B------:R-:W-:Y:S01]  /*2a20*/  FADD R25, R25, R28 ;  /* 0x0000001c19197221 */ /* 0x000fe20000000000 */
[----:B------:R-:W-:-:S09]  /*2a30*/  @P4 FSEL R23, R30, R23, P2 ;  /* 0x000000171e174208 */ /* 0x000fd20001000000 */
.L_x_35:
[----:B------:R-:W-:Y:S05]  /*2a40*/  BSYNC.RECONVERGENT B2 ;  /* 0x0000000000027941 */ /* 0x000fea0003800200 */
.L_x_34:
[----:B------:R-:W-:Y:S05]  /*2a50*/  @P0 BRA `(.L_x_30) ;  /* 0x00000000008c0947 */ /* 0x000fea0003800000 */
[----:B------:R-:W0:Y:S08]  /*2a60*/  LDC R2, c[0x0][0x3a4] ;  /* 0x0000e900ff027b82 */ /* 0x000e300000000800 */
[----:B------:R-:W1:Y:S08]  /*2a70*/  LDC.64 R30, c[0x0][0x380] ;  /* 0x0000e000ff1e7b82 */ /* 0x000e700000000a00 */
[----:B------:R-:W2:Y:S08]  /*2a80*/  LDC.64 R26, c[0x0][0x388] ;  /* 0x0000e200ff1a7b82 */ /* 0x000eb00000000a00 */
[----:B------:R-:W3:Y:S01]  /*2a90*/  LDC.64 R28, c[0x0][0x390] ;  /* 0x0000e400ff1c7b82 */ /* 0x000ee20000000a00 */
[----:B0-----:R-:W-:-:S02]  /*2aa0*/  IMAD R21, R3, R2, -R2 ;  /* 0x0000000203157224 */ /* 0x001fc400078e0a02 */
[----:B------:R-:W-:-:S03]  /*2ab0*/  IMAD R3, R3, R2, R20 ;  /* 0x0000000203037224 */ /* 0x000fc600078e0214 */
[----:B------:R-:W-:Y:S01]  /*2ac0*/  IADD3 R21, PT, PT, R21, R20, RZ ;  /* 0x0000001415157210 */ /* 0x000fe20007ffe0ff */
[----:B-1----:R-:W-:-:S04]  /*2ad0*/  IMAD.WIDE R32, R3, 0x4, R30 ;  /* 0x0000000403207825 */ /* 0x002fc800078e021e */
[----:B------:R-:W-:Y:S02]  /*2ae0*/  IMAD.WIDE R30, R21, 0x4, R30 ;  /* 0x00000004151e7825 */ /* 0x000fe400078e021e */
[----:B------:R-:W4:Y:S02]  /*2af0*/  LDG.E.CONSTANT R32, desc[UR6][R32.64] ;  /* 0x0000000620207981 */ /* 0x000f24000c1e9900 */
[--C-:B--2---:R-:W-:Y:S02]  /*2b00*/  IMAD.WIDE R2, R3, 0x4, R26.reuse ;  /* 0x0000000403027825 */ /* 0x104fe400078e021a */
[----:B------:R-:W4:Y:S02]  /*2b10*/  LDG.E.CONSTANT R31, desc[UR6][R30.64] ;  /* 0x000000061e1f7981 */ /* 0x000f24000c1e9900 */
[C---:B------:R-:W-:Y:S02]  /*2b20*/  IMAD.WIDE R26, R21.reuse, 0x4, R26 ;  /* 0x00000004151a7825 */ /* 0x040fe400078e021a */
[----:B------:R-:W2:Y:S02]  /*2b30*/  LDG.E.CONSTANT R3, desc[UR6][R2.64] ;  /* 0x0000000602037981 */ /* 0x000ea4000c1e9900 */
[----:B---3--:R-:W-:-:S02]  /*2b40*/  IMAD.WIDE R28, R21, 0x4, R28 ;  /* 0x00000004151c7825 */ /* 0x008fc400078e021c */
[----:B------:R-:W3:Y:S04]  /*2b50*/  LDG.E.CONSTANT R26, desc[UR6][R26.64] ;  /* 0x000000061a1a7981 */ /* 0x000ee8000c1e9900 */
[----:B------:R-:W5:Y:S01]  /*2b60*/  LDG.E.CONSTANT R28, desc[UR6][R28.64] ;  /* 0x000000061c1c7981 */ /* 0x000f62000c1e9900 */
[C---:B----4-:R-:W-:Y:S01]  /*2b70*/  FADD R21, R32.reuse, -R31 ;  /* 0x8000001f20157221 */ /* 0x050fe20000000000 */
[C---:B--2---:R-:W-:Y:S01]  /*2b80*/  FADD R35, R32.reuse, -R3 ;  /* 0x8000000320237221 */ /* 0x044fe20000000000 */
[C---:B------:R-:W-:Y:S01]  /*2b90*/  FSETP.GT.AND P1, PT, R32.reuse, R31, PT ;  /* 0x0000001f2000720b */ /* 0x040fe20003f24000 */
[C---:B---3--:R-:W-:Y:S01]  /*2ba0*/  FADD R34, -R3.reuse, R26 ;  /* 0x0000001a03227221 */ /* 0x048fe20000000100 */
[--C-:B-----5:R-:W-:Y:S01]  /*2bb0*/  FADD R36, R32, -R28.reuse ;  /* 0x8000001c20247221 */ /* 0x120fe20000000000 */
[----:B------:R-:W-:-:S04]  /*2bc0*/  FADD R32, R3, -R28 ;  /* 0x8000001c03207221 */ /* 0x000fc80000000000 */
[----:B------:R-:W-:Y:S02]  /*2bd0*/  FSETP.GT.AND P0, PT, |R36|, R35, PT ;  /* 0x000000232400720b */ /* 0x000fe40003f04200 */
[----:B------:R-:W-:Y:S02]  /*2be0*/  FSETP.GT.AND P2, PT, R34, R21, PT ;  /* 0x000000152200720b */ /* 0x000fe40003f44000 */
[----:B------:R-:W-:-:S04]  /*2bf0*/  FSEL R35, |R36|, R35, P0 ;  /* 0x0000002324237208 */ /* 0x000fc80000000200 */
[-C--:B------:R-:W-:Y:S02]  /*2c00*/  FSETP.GT.AND P4, PT, |R32|, R35.reuse, PT ;  /* 0x000000232000720b */ /* 0x080fe40003f84200 */
[----:B------:R-:W-:Y:S01]  /*2c10*/  FSETP.GT.AND P0, PT, R21, R34, PT ;  /* 0x000000221500720b */ /* 0x000fe20003f04000 */
[----:B------:R-:W-:Y:S01]  /*2c20*/  FADD R21, R0, R21 ;  /* 0x0000001500157221 */ /* 0x000fe20000000000 */
[----:B------:R-:W-:Y:S01]  /*2c30*/  FADD R34, R23, R34 ;  /* 0x0000002217227221 */ /* 0x000fe20000000000 */
[----:B------:R-:W-:Y:S02]  /*2c40*/  FSEL R32, |R32|, R35, P4 ;  /* 0x0000002320207208 */ /* 0x000fe40002000200 */
[----:B------:R-:W-:Y:S02]  /*2c50*/  FSETP.GT.AND P3, PT, R26, R3, PT ;  /* 0x000000031a00720b */ /* 0x000fe40003f64000 */
[----:B------:R-:W-:Y:S01]  /*2c60*/  @P1 FSEL R0, R21, R0, P0 ;  /* 0x0000000015001208 */ /* 0x000fe20000000000 */
[----:B------:R-:W-:Y:S01]  /*2c70*/  FADD R25, R25, R32 ;  /* 0x0000002019197221 */ /* 0x000fe20000000000 */
[----:B------:R-:W-:-:S09]  /*2c80*/  @P2 FSEL R23, R34, R23, P3 ;  /* 0x0000001722172208 */ /* 0x000fd20001800000 */
.L_x_30:
[----:B------:R-:W-:Y:S05]  /*2c90*/  BSYNC.RECONVERGENT B1 ;  /* 0x0000000000017941 */ /* 0x000fea0003800200 */
.L_x_29:
[----:B------:R-:W-:Y:S01]  /*2ca0*/  UMOV UR4, 0xffffffff ;  /* 0xffffffff00047882 */ /* 0x000fe20000000000 */
[----:B------:R-:W-:Y:S02]  /*2cb0*/  ISETP.NE.AND P0, PT, R19, RZ, PT ;  /* 0x000000ff1300720c */ /* 0x000fe40003f05270 */
[----:B------:R-:W-:Y:S11]  /*2cc0*/  BRA.DIV UR4, `(.L_x_36) ;  /* 0x0000001604f87947 */ /* 0x000ff6000b800000 */
[----:B------:R-:W0:Y:S04]  /*2cd0*/  SHFL.DOWN PT, R3, R0, 0x10, 0x1f ;  /* 0x0a001f0000037f89 */ /* 0x000e2800000e0000 */
[----:B------:R-:W1:Y:S04]  /*2ce0*/  SHFL.DOWN PT, R2, R23, 0x10, 0x1f ;  /* 0x0a001f0017027f89 */ /* 0x000e6800000e0000 */
[----:B------:R-:W2:Y:S01]  /*2cf0*/  SHFL.DOWN PT, R28, R25, 0x10, 0x1f ;  /* 0x0a001f00191c7f89 */ /* 0x000ea200000e0000 */
[----:B0-----:R-:W-:Y:S01]  /*2d00*/  FADD R3, R3, R0 ;  /* 0x0000000003037221 */ /* 0x001fe20000000000 */
[----:B-1----:R-:W-:-:S04]  /*2d10*/  FADD R26, R2, R23 ;  /* 0x00000017021a7221 */ /* 0x002fc80000000000 */
[----:B------:R-:W0:Y:S01]  /*2d20*/  SHFL.DOWN PT, R2, R3, 0x8, 0x1f ;  /* 0x09001f0003027f89 */ /* 0x000e2200000e0000 */
[----:B--2---:R-:W-:-:S03]  /*2d30*/  FADD R29, R28, R25 ;  /* 0x000000191c1d7221 */ /* 0x004fc60000000000 */
        /* <DEDUP_REMOVED lines=19> */
[----:B------:R2:W3:Y:S01]  /*2e70*/  SHFL.DOWN PT, R27, R26, 0x1, 0x1f ;  /* 0x08201f001a1b7f89 */ /* 0x0004e200000e0000 */
[----:B0-----:R-:W-:Y:S01]  /*2e80*/  FADD R37, R0, R3 ;  /* 0x0000000300257221 */ /* 0x001fe20000000000 */
[----:B-12---:R-:W-:-:S07]  /*2e90*/  FADD R39, R23, R2 ;  /* 0x0000000217277221 */ /* 0x006fce0000000000 */
.L_x_65:
[----:B---3--:R-:W-:Y:S01]  /*2ea0*/  FADD R35, R26, R27 ;  /* 0x0000001b1a237221 */ /* 0x008fe20000000000 */
[----:B------:R-:W-:Y:S06]  /*2eb0*/  @P0 BRA `(.L_x_4) ;  /* 0x0000001400640947 */ /* 0x000fec0003800000 */
[----:B------:R-:W-:Y:S01]  /*2ec0*/  FADD R23, RZ, R35 ;  /* 0x00000023ff177221 */ /* 0x000fe20000000000 */
[----:B------:R-:W-:Y:S01]  /*2ed0*/  HFMA2 R2, -RZ, RZ, 3.390625, 0 ;  /* 0x42c80000ff027431 */ /* 0x000fe200000001ff */
[----:B------:R-:W-:Y:S01]  /*2ee0*/  BSSY.RECONVERGENT B1, `(.L_x_37) ;  /* 0x000000d000017945 */ /* 0x000fe20003800200 */
[----:B------:R-:W-:Y:S01]  /*2ef0*/  FSETP.NEU.AND P2, PT, R35, RZ, PT ;  /* 0x000000ff2300720b */ /* 0x000fe20003f4d000 */
[----:B------:R-:W0:Y:S08]  /*2f00*/  MUFU.RCP R0, R23 ;  /* 0x0000001700007308 */ /* 0x000e300000001000 */
[----:B------:R-:W1:Y:S01]  /*2f10*/  FCHK P0, R2, R23 ;  /* 0x0000001702007302 */ /* 0x000e620000000000 */
[----:B0-----:R-:W-:-:S04]  /*2f20*/  FFMA R3, -R23, R0, 1 ;  /* 0x3f80000017037423 */ /* 0x001fc80000000100 */
[----:B------:R-:W-:-:S04]  /*2f30*/  FFMA R0, R0, R3, R0 ;  /* 0x0000000300007223 */ /* 0x000fc80000000000 */
[----:B------:R-:W-:-:S04]  /*2f40*/  FFMA R3, R0, 100, RZ ;  /* 0x42c8000000037823 */ /* 0x000fc800000000ff */
[----:B------:R-:W-:-:S04]  /*2f50*/  FFMA R21, -R23, R3, 100 ;  /* 0x42c8000017157423 */ /* 0x000fc80000000103 */
[----:B------:R-:W-:Y:S01]  /*2f60*/  FFMA R0, R0, R21, R3 ;  /* 0x0000001500007223 */ /* 0x000fe20000000003 */
[----:B-1----:R-:W-:Y:S06]  /*2f70*/  @!P0 BRA `(.L_x_38) ;  /* 0x00000000000c8947 */ /* 0x002fec0003800000 */
[----:B------:R-:W-:Y:S02]  /*2f80*/  MOV R3, R23 ;  /* 0x0000001700037202 */ /* 0x000fe40000000f00 */
[----:B------:R-:W-:-:S07]  /*2f90*/  MOV R32, 0x2fb0 ;  /* 0x00002fb000207802 */ /* 0x000fce0000000f00 */
[----:B------:R-:W-:Y:S05]  /*2fa0*/  CALL.REL.NOINC `($__internal_1_$__cuda_sm3x_div_rn_noftz_f32_slowpath) ;  /* 0x0000001c00d07944 */ /* 0x000fea0003c00000 */
.L_x_38:
[----:B------:R-:W-:Y:S05]  /*2fb0*/  BSYNC.RECONVERGENT B1 ;  /* 0x0000000000017941 */ /* 0x000fea0003800200 */
.L_x_37:
[----:B------:R-:W0:Y:S01]  /*2fc0*/  LDC R27, c[0x0][0x3a4] ;  /* 0x0000e900ff1b7b82 */ /* 0x000e220000000800 */
[----:B------:R-:W-:Y:S01]  /*2fd0*/  FSEL R0, R0, RZ, P2 ;  /* 0x000000ff00007208 */ /* 0x000fe20001000000 */
[----:B------:R-:W-:Y:S01]  /*2fe0*/  FADD R3, RZ, R37 ;  /* 0x00000025ff037221 */ /* 0x000fe20000000000 */
[----:B------:R-:W-:-:S03]  /*2ff0*/  FADD R23, RZ, R39 ;  /* 0x00000027ff177221 */ /* 0x000fc60000000000 */
[C---:B------:R-:W-:Y:S01]  /*3000*/  FMUL R3, R0.reuse, R3 ;  /* 0x0000000300037220 */ /* 0x040fe20000400000 */
[----:B------:R-:W-:Y:S01]  /*3010*/  FMUL R23, R0, R23 ;  /* 0x0000001700177220 */ /* 0x000fe20000400000 */
[----:B------:R-:W1:Y:S08]  /*3020*/  LDC.64 R48, c[0x0][0x3b0] ;  /* 0x0000ec00ff307b82 */ /* 0x000e700000000a00 */
[----:B------:R-:W2:Y:S08]  /*3030*/  LDC.64 R46, c[0x0][0x3b8] ;  /* 0x0000ee00ff2e7b82 */ /* 0x000eb00000000a00 */
[----:B------:R-:W3:Y:S01]  /*3040*/  LDC R29, c[0x0][0x3a8] ;  /* 0x0000ea00ff1d7b82 */ /* 0x000ee20000000800 */
[----:B0-----:R-:W-:-:S05]  /*3050*/  IMAD R25, R24, R27, RZ ;  /* 0x0000001b18197224 */ /* 0x001fca00078e02ff */
[----:B------:R-:W-:-:S05]  /*3060*/  IADD3 R21, PT, PT, R25, R20, RZ ;  /* 0x0000001419157210 */ /* 0x000fca0007ffe0ff */
[----:B-1----:R-:W-:-:S04]  /*3070*/  IMAD.WIDE R48, R21, 0x4, R48 ;  /* 0x0000000415307825 */ /* 0x002fc800078e0230 */
[----:B--2---:R-:W-:Y:S01]  /*3080*/  IMAD.WIDE R46, R21, 0x4, R46 ;  /* 0x00000004152e7825 */ /* 0x004fe200078e022e */
[----:B------:R0:W-:Y:S04]  /*3090*/  STG.E desc[UR6][R48.64], R3 ;  /* 0x0000000330007986 */ /* 0x0001e8000c101906 */
[----:B------:R0:W-:Y:S01]  /*30a0*/  STG.E desc[UR6][R46.64], R23 ;  /* 0x000000172e007986 */ /* 0x0001e2000c101906 */
[----:B---3--:R-:W-:-:S13]  /*30b0*/  ISETP.GE.AND P0, PT, R4, R29, PT ;  /* 0x0000001d0400720c */ /* 0x008fda0003f06270 */
[----:B0-----:R-:W-:Y:S05]  /*30c0*/  @P0 BRA `(.L_x_4) ;  /* 0x0000001000e00947 */ /* 0x001fea0003800000 */
[----:B------:R-:W0:Y:S01]  /*30d0*/  LDCU.128 UR8, c[0x0][0x380] ;  /* 0x00007000ff0877ac */ /* 0x000e220008000c00 */
[C---:B------:R-:W-:Y:S01]  /*30e0*/  IMAD R21, R4.reuse, R27, RZ ;  /* 0x0000001b04157224 */ /* 0x040fe200078e02ff */
[----:B------:R-:W-:Y:S01]  /*30f0*/  IADD3 R0, PT, PT, -R4, R29, RZ ;  /* 0x0000001d04007210 */ /* 0x000fe20007ffe1ff */
[----:B------:R-:W-:Y:S01]  /*3100*/  BSSY.RECONVERGENT B1, `(.L_x_39) ;  /* 0x0000075000017945 */ /* 0x000fe20003800200 */
[----:B------:R-:W1:Y:S01]  /*3110*/  LDCU.64 UR4, c[0x0][0x390] ;  /* 0x00007200ff0477ac */ /* 0x000e620008000a00 */
[-C--:B------:R-:W-:Y:S01]  /*3120*/  IADD3 R3, P1, PT, R25, R20.reuse, RZ ;  /* 0x0000001419037210 */ /* 0x080fe20007f3e0ff */
[----:B------:R-:W-:Y:S01]  /*3130*/  HFMA2 R36, -RZ, RZ, 0, 0 ;  /* 0x00000000ff247431 */ /* 0x000fe200000001ff */
[----:B------:R-:W-:Y:S02]  /*3140*/  IADD3 R21, P0, PT, R21, R20, RZ ;  /* 0x0000001415157210 */ /* 0x000fe40007f1e0ff */
[----:B------:R-:W-:Y:S02]  /*3150*/  LOP3.LUT R0, R0, 0x1, RZ, 0xc0, !PT ;  /* 0x0000000100007812 */ /* 0x000fe400078ec0ff */
[----:B------:R-:W-:-:S02]  /*3160*/  IADD3.X R24, PT, PT, RZ, R22, RZ, P1, !PT ;  /* 0x00000016ff187210 */ /* 0x000fc40000ffe4ff */
[----:B------:R-:W-:Y:S02]  /*3170*/  IADD3.X R26, PT, PT, RZ, R22, RZ, P0, !PT ;  /* 0x00000016ff1a7210 */ /* 0x000fe400007fe4ff */
[----:B------:R-:W-:Y:S02]  /*3180*/  ISETP.NE.U32.AND P0, PT, R0, 0x1, PT ;  /* 0x000000010000780c */ /* 0x000fe40003f05070 */
[C---:B------:R-:W-:Y:S02]  /*3190*/  SHF.L.U64.HI R0, R3.reuse, 0x2, R24 ;  /* 0x0000000203007819 */ /* 0x040fe40000010218 */
[----:B------:R-:W-:Y:S02]  /*31a0*/  SHF.L.U32 R22, R3, 0x2, RZ ;  /* 0x0000000203167819 */ /* 0x000fe400000006ff */
[C---:B------:R-:W-:Y:S02]  /*31b0*/  SHF.L.U32 R24, R21.reuse, 0x2, RZ ;  /* 0x0000000215187819 */ /* 0x040fe400000006ff */
[----:B------:R-:W-:-:S02]  /*31c0*/  SHF.L.U64.HI R3, R21, 0x2, R26 ;  /* 0x0000000215037819 */ /* 0x000fc4000001021a */
[C---:B0-----:R-:W-:Y:S02]  /*31d0*/  IADD3 R28, P3, PT, R22.reuse, UR8, RZ ;  /* 0x00000008161c7c10 */ /* 0x041fe4000ff7e0ff */
[----:B------:R-:W-:Y:S02]  /*31e0*/  IADD3 R30, P4, PT, R22, UR10, RZ ;  /* 0x0000000a161e7c10 */ /* 0x000fe4000ff9e0ff */
[----:B------:R-:W-:Y:S02]  /*31f0*/  IADD3 R26, P1, PT, R24, UR8, RZ ;  /* 0x00000008181a7c10 */ /* 0x000fe4000ff3e0ff */
[----:B-1----:R-:W-:Y:S02]  /*3200*/  IADD3 R22, P5, PT, R22, UR4, RZ ;  /* 0x0000000416167c10 */ /* 0x002fe4000ffbe0ff */
[----:B------:R-:W-:Y:S02]  /*3210*/  IADD3 R24, P2, PT, R24, UR10, RZ ;  /* 0x0000000a18187c10 */ /* 0x000fe4000ff5e0ff */
[----:B------:R-:W-:-:S02]  /*3220*/  IADD3.X R29, PT, PT, R0, UR9, RZ, P3, !PT ;  /* 0x00000009001d7c10 */ /* 0x000fc40009ffe4ff */
[C---:B------:R-:W-:Y:S02]  /*3230*/  IADD3.X R31, PT, PT, R0.reuse, UR11, RZ, P4, !PT ;  /* 0x0000000b001f7c10 */ /* 0x040fe4000a7fe4ff */
[C---:B------:R-:W-:Y:S02]  /*3240*/  IADD3.X R27, PT, PT, R3.reuse, UR9, RZ, P1, !PT ;  /* 0x00000009031b7c10 */ /* 0x040fe40008ffe4ff */
[----:B------:R-:W-:Y:S02]  /*3250*/  IADD3.X R25, PT, PT, R3, UR11, RZ, P2, !PT ;  /* 0x0000000b03197c10 */ /* 0x000fe400097fe4ff */
[----:B------:R-:W-:Y:S02]  /*3260*/  IADD3.X R23, PT, PT, R0, UR5, RZ, P5, !PT ;  /* 0x0000000500177c10 */ /* 0x000fe4000affe4ff */
[----:B------:R-:W-:Y:S02]  /*3270*/  MOV R34, RZ ;  /* 0x000000ff00227202 */ /* 0x000fe40000000f00 */
[----:B------:R-:W-:Y:S01]  /*3280*/  MOV R38, RZ ;  /* 0x000000ff00267202 */ /* 0x000fe20000000f00 */
[----:B------:R-:W-:Y:S06]  /*3290*/  @P0 BRA `(.L_x_40) ;  /* 0x00000004006c0947 */ /* 0x000fec0003800000 */
[----:B------:R-:W2:Y:S04]  /*32a0*/  LDG.E.CONSTANT R21, desc[UR6][R26.64] ;  /* 0x000000061a157981 */ /* 0x000ea8000c1e9900 */
[----:B------:R-:W2:Y:S04]  /*32b0*/  LDG.E.CONSTANT R3, desc[UR6][R24.64] ;  /* 0x0000000618037981 */ /* 0x000ea8000c1e9900 */
[----:B------:R-:W3:Y:S04]  /*32c0*/  LDG.E.CONSTANT R34, desc[UR6][R22.64] ;  /* 0x0000000616227981 */ /* 0x000ee8000c1e9900 */
[----:B------:R-:W4:Y:S04]  /*32d0*/  LDG.E.CONSTANT R0, desc[UR6][R28.64] ;  /* 0x000000061c007981 */ /* 0x000f28000c1e9900 */
[----:B------:R-:W5:Y:S01]  /*32e0*/  LDG.E.CONSTANT R32, desc[UR6][R30.64] ;  /* 0x000000061e207981 */ /* 0x000f62000c1e9900 */
[CC--:B------:R-:W-:Y:S01]  /*32f0*/  FMUL R41, R18.reuse, R35.reuse ;  /* 0x0000002312297220 */ /* 0x0c0fe20000400000 */
[----:B------:R-:W-:Y:S03]  /*3300*/  BSSY.RECONVERGENT B2, `(.L_x_41) ;  /* 0x0000044000027945 */ /* 0x000fe60003800200 */
[----:B------:R-:W-:-:S04]  /*3310*/  FFMA R35, R18, R35, -R41 ;  /* 0x0000002312237223 */ /* 0x000fc80000000829 */
[----:B------:R-:W-:Y:S01]  /*3320*/  FFMA R35, RZ, R18, R35 ;  /* 0x00000012ff237223 */ /* 0x000fe20000000023 */
[C---:B--2---:R-:W-:Y:S01]  /*3330*/  FADD R33, R21.reuse, -R3 ;  /* 0x8000000315217221 */ /* 0x044fe20000000000 */
[--C-:B---3--:R-:W-:Y:S01]  /*3340*/  FADD R36, R21, -R34.reuse ;  /* 0x8000002215247221 */ /* 0x108fe20000000000 */
[----:B------:R-:W-:Y:S01]  /*3350*/  FADD R34, R3, -R34 ;  /* 0x8000002203227221 */ /* 0x000fe20000000000 */
[----:B----4-:R-:W-:-:S03]  /*3360*/  FSETP.GT.AND P1, PT, R21, R0, PT ;  /* 0x000000001500720b */ /* 0x010fc60003f24000 */
[----:B------:R-:W-:Y:S02]  /*3370*/  FSETP.GT.AND P0, PT, |R36|, R33, PT ;  /* 0x000000212400720b */ /* 0x000fe40003f04200 */
[----:B-----5:R-:W-:Y:S02]  /*3380*/  FSETP.GT.AND P3, PT, R32, R3, PT ;  /* 0x000000032000720b */ /* 0x020fe40003f64000 */
[----:B------:R-:W-:-:S04]  /*3390*/  FSEL R33, |R36|, R33, P0 ;  /* 0x0000002124217208 */ /* 0x000fc80000000200 */
[----:B------:R-:W-:-:S04]  /*33a0*/  FSETP.GT.AND P0, PT, |R34|, R33, PT ;  /* 0x000000212200720b */ /* 0x000fc80003f04200 */
[----:B------:R-:W-:-:S05]  /*33b0*/  FSEL R33, |R34|, R33, P0 ;  /* 0x0000002122217208 */ /* 0x000fca0000000200 */
[----:B------:R-:W-:-:S04]  /*33c0*/  FADD R34, R33, R41 ;  /* 0x0000002921227221 */ /* 0x000fc80000000000 */
[----:B------:R-:W-:-:S04]  /*33d0*/  FADD R36, -R41, R34 ;  /* 0x0000002229247221 */ /* 0x000fc80000000100 */
[--C-:B------:R-:W-:Y:S01]  /*33e0*/  FADD R38, R34, -R36.reuse ;  /* 0x8000002422267221 */ /* 0x100fe20000000000 */
[----:B------:R-:W-:Y:S01]  /*33f0*/  FADD R33, R33, -R36 ;  /* 0x8000002421217221 */ /* 0x000fe20000000000 */
[----:B------:R-:W-:Y:S02]  /*3400*/  FADD R36, -R3, R32 ;  /* 0x0000002003247221 */ /* 0x000fe40000000100 */
[----:B------:R-:W-:-:S04]  /*3410*/  FADD R38, R41, -R38 ;  /* 0x8000002629267221 */ /* 0x000fc80000000000 */
[----:B------:R-:W-:Y:S01]  /*3420*/  FADD R38, R38, R33 ;  /* 0x0000002126267221 */ /* 0x000fe20000000000 */
[----:B------:R-:W-:Y:S01]  /*3430*/  FADD R33, R21, -R0 ;  /* 0x8000000015217221 */ /* 0x000fe20000000000 */
[----:B------:R-:W-:Y:S02]  /*3440*/  FMUL R21, R18, R39 ;  /* 0x0000002712157220 */ /* 0x000fe40000400000 */
[----:B------:R-:W-:Y:S01]  /*3450*/  FADD R43, R38, R35 ;  /* 0x00000023262b7221 */ /* 0x000fe20000000000 */
[C---:B------:R-:W-:Y:S01]  /*3460*/  FMUL R38, R18.reuse, R37 ;  /* 0x0000002512267220 */ /* 0x040fe20000400000 */
[C---:B------:R-:W-:Y:S01]  /*3470*/  FSETP.GT.AND P0, PT, R33.reuse, R36, PT ;  /* 0x000000242100720b */ /* 0x040fe20003f04000 */
[----:B------:R-:W-:Y:S01]  /*3480*/  FFMA R39, R18, R39, -R21 ;  /* 0x0000002712277223 */ /* 0x000fe20000000815 */
[----:B------:R-:W-:Y:S01]  /*3490*/  FADD R35, R34, R43 ;  /* 0x0000002b22237221 */ /* 0x000fe20000000000 */
[----:B------:R-:W-:Y:S01]  /*34a0*/  FSETP.GT.AND P2, PT, R36, R33, PT ;  /* 0x000000212400720b */ /* 0x000fe20003f44000 */
[----:B------:R-:W-:Y:S01]  /*34b0*/  FFMA R37, R18, R37, -R38 ;  /* 0x0000002512257223 */ /* 0x000fe20000000826 */
[----:B------:R-:W-:Y:S01]  /*34c0*/  FSEL R36, R36, RZ, P3 ;  /* 0x000000ff24247208 */ /* 0x000fe20001800000 */
[----:B------:R-:W-:Y:S01]  /*34d0*/  FADD R34, -R34, R35 ;  /* 0x0000002322227221 */ /* 0x000fe20000000100 */
[----:B------:R-:W-:Y:S01]  /*34e0*/  FSEL R33, R33, RZ, P0 ;  /* 0x000000ff21217208 */ /* 0x000fe20000000000 */
[----:B------:R-:W-:Y:S01]  /*34f0*/  FFMA R37, RZ, R18, R37 ;  /* 0x00000012ff257223 */ /* 0x000fe20000000025 */
[----:B------:R-:W-:Y:S01]  /*3500*/  FSEL R40, R36, RZ, P2 ;  /* 0x000000ff24287208 */ /* 0x000fe20001000000 */
[----:B------:R-:W-:Y:S01]  /*3510*/  FADD R34, R43, -R34 ;  /* 0x800000222b227221 */ /* 0x000fe20000000000 */
[----:B------:R-:W-:-:S03]  /*3520*/  FSEL R41, R33, RZ, P1 ;  /* 0x000000ff21297208 */ /* 0x000fc60000800000 */
[----:B------:R-:W-:Y:S01]  /*3530*/  FADD R3, R35, R34 ;  /* 0x0000002223037221 */ /* 0x000fe20000000000 */
[----:B------:R-:W-:Y:S01]  /*3540*/  FADD R36, R40, R21 ;  /* 0x0000001528247221 */ /* 0x000fe20000000000 */
[----:B------:R-:W-:Y:S02]  /*3550*/  FADD R32, R41, R38 ;  /* 0x0000002629207221 */ /* 0x000fe40000000000 */
[----:B------:R-:W0:Y:S01]  /*3560*/  MUFU.RCP R0, R3 ;  /* 0x0000000300007308 */ /* 0x000e220000001000 */
[----:B------:R-:W-:Y:S01]  /*3570*/  FADD R43, -R21, R36 ;  /* 0x00000024152b7221 */ /* 0x000fe20000000100 */
[----:B------:R-:W-:Y:S01]  /*3580*/  FADD R42, -R38, R32 ;  /* 0x00000020262a7221 */ /* 0x000fe20000000100 */
[----:B------:R-:W-:Y:S02]  /*3590*/  FSETP.NEU.AND P2, PT, R3, RZ, PT ;  /* 0x000000ff0300720b */ /* 0x000fe40003f4d000 */
[--C-:B------:R-:W-:Y:S01]  /*35a0*/  FADD R33, R40, -R43.reuse ;  /* 0x8000002b28217221 */ /* 0x100fe20000000000 */
[--C-:B------:R-:W-:Y:S01]  /*35b0*/  FADD R40, R41, -R42.reuse ;  /* 0x8000002a29287221 */ /* 0x100fe20000000000 */
[----:B------:R-:W-:Y:S01]  /*35c0*/  FADD R50, R36, -R43 ;  /* 0x8000002b24327221 */ /* 0x000fe20000000000 */
[----:B------:R-:W-:Y:S01]  /*35d0*/  FADD R41, R32, -R42 ;  /* 0x8000002a20297221 */ /* 0x000fe20000000000 */
[----:B------:R-:W1:Y:S02]  /*35e0*/  FCHK P0, R2, R3 ;  /* 0x0000000302007302 */ /* 0x000e640000000000 */
[----:B------:R-:W-:Y:S01]  /*35f0*/  FADD R50, R21, -R50 ;  /* 0x8000003215327221 */ /* 0x000fe20000000000 */
[----:B------:R-:W-:Y:S01]  /*3600*/  FADD R41, R38, -R41 ;  /* 0x8000002926297221 */ /* 0x000fe20000000000 */
[----:B------:R-:W-:-:S02]  /*3610*/  FFMA R38, RZ, R18, R39 ;  /* 0x00000012ff267223 */ /* 0x000fc40000000027 */
[----:B------:R-:W-:Y:S01]  /*3620*/  FADD R33, R50, R33 ;  /* 0x0000002132217221 */ /* 0x000fe20000000000 */
[----:B------:R-:W-:Y:S01]  /*3630*/  FADD R40, R41, R40 ;  /* 0x0000002829287221 */ /* 0x000fe20000000000 */
[----:B0-----:R-:W-:Y:S02]  /*3640*/  FFMA R39, -R3, R0, 1 ;  /* 0x3f80000003277423 */ /* 0x001fe40000000100 */
[----:B------:R-:W-:Y:S01]  /*3650*/  FADD R33, R33, R38 ;  /* 0x0000002621217221 */ /* 0x000fe20000000000 */
[----:B------:R-:W-:Y:S01]  /*3660*/  FADD R21, R40, R37 ;  /* 0x0000002528157221 */ /* 0x000fe20000000000 */
[----:B------:R-:W-:Y:S02]  /*3670*/  FFMA R0, R0, R39, R0 ;  /* 0x0000002700007223 */ /* 0x000fe40000000000 */
[----:B------:R-:W-:Y:S01]  /*3680*/  FADD R39, R36, R33 ;  /* 0x0000002124277221 */ /* 0x000fe20000000000 */
[----:B------:R-:W-:Y:S01]  /*3690*/  FADD R37, R32, R21 ;  /* 0x0000001520257221 */ /* 0x000fe20000000000 */
[----:B------:R-:W-:-:S02]  /*36a0*/  FFMA R41, R0, 100, RZ ;  /* 0x42c8000000297823 */ /* 0x000fc400000000ff */
[----:B------:R-:W-:Y:S01]  /*36b0*/  FADD R36, -R36, R39 ;  /* 0x0000002724247221 */ /* 0x000fe20000000100 */
[----:B------:R-:W-:Y:S01]  /*36c0*/  FADD R32, -R32, R37 ;  /* 0x0000002520207221 */ /* 0x000fe20000000100 */
[----:B------:R-:W-:Y:S02]  /*36d0*/  FFMA R40, -R3, R41, 100 ;  /* 0x42c8000003287423 */ /* 0x000fe40000000129 */
[----:B------:R-:W-:Y:S01]  /*36e0*/  FADD R36, R33, -R36 ;  /* 0x8000002421247221 */ /* 0x000fe20000000000 */
[----:B------:R-:W-:Y:S01]  /*36f0*/  FADD R38, R21, -R32 ;  /* 0x8000002015267221 */ /* 0x000fe20000000000 */
[----:B------:R-:W-:Y:S01]  /*3700*/  FFMA R0, R0, R40, R41 ;  /* 0x0000002800007223 */ /* 0x000fe20000000029 */
[----:B-1----:R-:W-:Y:S06]  /*3710*/  @!P0 BRA `(.L_x_42) ;  /* 0x0000000000088947 */ /* 0x002fec0003800000 */
[----:B------:R-:W-:-:S07]  /*3720*/  MOV R32, 0x3740 ;  /* 0x0000374000207802 */ /* 0x000fce0000000f00 */
[----:B------:R-:W-:Y:S05]  /*3730*/  CALL.REL.NOINC `($__internal_1_$__cuda_sm3x_div_rn_noftz_f32_slowpath) ;  /* 0x0000001400ec7944 */ /* 0x000fea0003c00000 */
.L_x_42:
[----:B------:R-:W-:Y:S05]  /*3740*/  BSYNC.RECONVERGENT B2 ;  /* 0x0000000000027941 */ /* 0x000fea0003800200 */
.L_x_41:
[----:B------:R-:W0:Y:S01]  /*3750*/  LDC R33, c[0x0][0x3a4] ;  /* 0x0000e900ff217b82 */ /* 0x000e220000000800 */
[----:B------:R-:W-:Y:S01]  /*3760*/  FSEL R0, R0, RZ, P2 ;  /* 0x000000ff00007208 */ /* 0x000fe20001000000 */
[----:B------:R-:W-:Y:S01]  /*3770*/  FADD R3, R37, R38 ;  /* 0x0000002625037221 */ /* 0x000fe20000000000 */
[----:B------:R-:W-:Y:S01]  /*3780*/  FADD R21, R39, R36 ;  /* 0x0000002427157221 */ /* 0x000fe20000000000 */
[----:B------:R-:W-:Y:S02]  /*3790*/  IADD3 R4, PT, PT, R4, 0x1, RZ ;  /* 0x0000000104047810 */ /* 0x000fe40007ffe0ff */
[C---:B------:R-:W-:Y:S01]  /*37a0*/  FMUL R3, R0.reuse, R3 ;  /* 0x0000000300037220 */ /* 0x040fe20000400000 */
[----:B------:R-:W-:Y:S01]  /*37b0*/  FMUL R21, R0, R21 ;  /* 0x0000001500157220 */ /* 0x000fe20000400000 */
[----:B0-----:R-:W-:-:S04]  /*37c0*/  IMAD.WIDE.U32 R48, R33, 0x4, R48 ;  /* 0x0000000421307825 */ /* 0x001fc800078e0030 */
[C---:B------:R-:W-:Y:S01]  /*37d0*/  IMAD.WIDE.U32 R46, R33.reuse, 0x4, R46 ;  /* 0x00000004212e7825 */ /* 0x040fe200078e002e */
[----:B------:R0:W-:Y:S03]  /*37e0*/  STG.E desc[UR6][R48.64], R3 ;  /* 0x0000000330007986 */ /* 0x0001e6000c101906 */
[C---:B------:R-:W-:Y:S01]  /*37f0*/  IMAD.WIDE.U32 R26, R33.reuse, 0x4, R26 ;  /* 0x00000004211a7825 */ /* 0x040fe200078e001a */
[----:B------:R0:W-:Y:S03]  /*3800*/  STG.E desc[UR6][R46.64], R21 ;  /* 0x000000152e007986 */ /* 0x0001e6000c101906 */
[----:B------:R-:W-:-:S04]  /*3810*/  IMAD.WIDE.U32 R24, R33, 0x4, R24 ;  /* 0x0000000421187825 */ /* 0x000fc800078e0018 */
[----:B------:R-:W-:-:S04]  /*3820*/  IMAD.WIDE.U32 R28, R33, 0x4, R28 ;  /* 0x00000004211c7825 */ /* 0x000fc800078e001c */
[----:B------:R-:W-:-:S04]  /*3830*/  IMAD.WIDE.U32 R30, R33, 0x4, R30 ;  /* 0x00000004211e7825 */ /* 0x000fc800078e001e */
[----:B0-----:R-:W-:-:S07]  /*3840*/  IMAD.WIDE.U32 R22, R33, 0x4, R22 ;  /* 0x0000000421167825 */ /* 0x001fce00078e0016 */
.L_x_40:
[----:B------:R-:W-:Y:S05]  /*3850*/  BSYNC.RECONVERGENT B1 ;  /* 0x0000000000017941 */ /* 0x000fea0003800200 */
.L_x_39:
[----:B------:R-:W-:-:S13]  /*3860*/  ISETP.NE.AND P0, PT, R7, R44, PT ;  /* 0x0000002c0700720c */ /* 0x000fda0003f05270 */
[----:B------:R-:W-:Y:S05]  /*3870*/  @!P0 BRA `(.L_x_4) ;  /* 0x0000000800f48947 */ /* 0x000fea0003800000 */
.L_x_47:
        /* <DEDUP_REMOVED lines=8> */
[----:B------:R-:W-:Y:S01]  /*3900*/  FFMA R36, R18, R36, R39 ;  /* 0x0000002412247223 */ /* 0x000fe20000000027 */
[C---:B--2---:R-:W-:Y:S01]  /*3910*/  FADD R40, R3.reuse, -R32 ;  /* 0x8000002003287221 */ /* 0x044fe20000000000 */
[--C-:B---3--:R-:W-:Y:S01]  /*3920*/  FADD R41, R3, -R33.reuse ;  /* 0x8000002103297221 */ /* 0x108fe20000000000 */
[----:B------:R-:W-:-:S04]  /*3930*/  FADD R33, R32, -R33 ;  /* 0x8000002120217221 */ /* 0x000fc80000000000 */
[----:B------:R-:W-:Y:S02]  /*3940*/  FSETP.GT.AND P0, PT, |R41|, R40, PT ;  /* 0x000000282900720b */ /* 0x000fe40003f04200 */
[----:B-----5:R-:W-:Y:S02]  /*3950*/  FSETP.GT.AND P1, PT, R21, R32, PT ;  /* 0x000000201500720b */ /* 0x020fe40003f24000 */
[----:B------:R-:W-:Y:S01]  /*3960*/  FSEL R40, |R41|, R40, P0 ;  /* 0x0000002829287208 */ /* 0x000fe20000000200 */
[----:B------:R-:W-:-:S03]  /*3970*/  FMUL R41, R18, R35 ;  /* 0x0000002312297220 */ /* 0x000fc60000400000 */
[----:B------:R-:W-:Y:S01]  /*3980*/  FSETP.GT.AND P0, PT, |R33|, R40, PT ;  /* 0x000000282100720b */ /* 0x000fe20003f04200 */
[----:B------:R-:W-:-:S03]  /*3990*/  FFMA R35, R18, R35, -R41 ;  /* 0x0000002312237223 */ /* 0x000fc60000000829 */
[----:B------:R-:W-:Y:S01]  /*39a0*/  FSEL R33, |R33|, R40, P0 ;  /* 0x0000002821217208 */ /* 0x000fe20000000200 */
[----:B------:R-:W-:Y:S01]  /*39b0*/  FFMA R35, R18, R34, R35 ;  /* 0x0000002212237223 */ /* 0x000fe20000000023 */
[----:B------:R-:W-:-:S03]  /*39c0*/  FADD R34, -R32, R21 ;  /* 0x0000001520227221 */ /* 0x000fc60000000100 */
[----:B------:R-:W-:-:S04]  /*39d0*/  FADD R40, R33, R41 ;  /* 0x0000002921287221 */ /* 0x000fc80000000000 */
[----:B------:R-:W-:-:S04]  /*39e0*/  FADD R42, -R41, R40 ;  /* 0x00000028292a7221 */ /* 0x000fc80000000100 */
[--C-:B------:R-:W-:Y:S01]  /*39f0*/  FADD R44, R40, -R42.reuse ;  /* 0x8000002a282c7221 */ /* 0x100fe20000000000 */
[----:B------:R-:W-:Y:S01]  /*3a00*/  FADD R33, R33, -R42 ;  /* 0x8000002a21217221 */ /* 0x000fe20000000000 */
[CC--:B------:R-:W-:Y:S02]  /*3a10*/  FMUL R42, R18.reuse, R37.reuse ;  /* 0x00000025122a7220 */ /* 0x0c0fe40000400000 */
[----:B------:R-:W-:Y:S02]  /*3a20*/  FADD R44, R41, -R44 ;  /* 0x8000002c292c7221 */ /* 0x000fe40000000000 */
[----:B------:R-:W-:Y:S02]  /*3a30*/  FFMA R37, R18, R37, -R42 ;  /* 0x0000002512257223 */ /* 0x000fe4000000082a */
[----:B------:R-:W-:Y:S01]  /*3a40*/  FADD R44, R44, R33 ;  /* 0x000000212c2c7221 */ /* 0x000fe20000000000 */
[----:B----4-:R-:W-:Y:S01]  /*3a50*/  FADD R33, R3, -R0 ;  /* 0x8000000003217221 */ /* 0x010fe20000000000 */
[----:B------:R-:W-:-:S02]  /*3a60*/  FFMA R38, R18, R38, R37 ;  /* 0x0000002612267223 */ /* 0x000fc40000000025 */
[----:B------:R-:W-:Y:S02]  /*3a70*/  FADD R41, R44, R35 ;  /* 0x000000232c297221 */ /* 0x000fe40000000000 */
[----:B------:R-:W-:Y:S02]  /*3a80*/  FSETP.GT.AND P0, PT, R33, R34, PT ;  /* 0x000000222100720b */ /* 0x000fe40003f04000 */
[----:B------:R-:W-:Y:S01]  /*3a90*/  FADD R35, R40, R41 ;  /* 0x0000002928237221 */ /* 0x000fe20000000000 */
[C---:B------:R-:W-:Y:S02]  /*3aa0*/  FSETP.GT.AND P2, PT, R34.reuse, R33, PT ;  /* 0x000000212200720b */ /* 0x040fe40003f44000 */
[----:B------:R-:W-:Y:S01]  /*3ab0*/  FSEL R34, R34, RZ, P1 ;  /* 0x000000ff22227208 */ /* 0x000fe20000800000 */
[----:B------:R-:W-:Y:S01]  /*3ac0*/  FADD R40, -R40, R35 ;  /* 0x0000002328287221 */ /* 0x000fe20000000100 */
[----:B------:R-:W-:Y:S02]  /*3ad0*/  FSETP.GT.AND P1, PT, R3, R0, PT ;  /* 0x000000000300720b */ /* 0x000fe40003f24000 */
[----:B------:R-:W-:-:S02]  /*3ae0*/  FSEL R33, R33, RZ, P0 ;  /* 0x000000ff21217208 */ /* 0x000fc40000000000 */
        /* <DEDUP_REMOVED lines=14> */
[----:B------:R-:W1:Y:S01]  /*3bd0*/  FCHK P0, R2, R3 ;  /* 0x0000000302007302 */ /* 0x000e620000000000 */
[----:B------:R-:W-:Y:S01]  /*3be0*/  FADD R21, R42, -R21 ;  /* 0x800000152a157221 */ /* 0x000fe20000000000 */
[----:B------:R-:W-:-:S03]  /*3bf0*/  FADD R46, R43, -R46 ;  /* 0x8000002e2b2e7221 */ /* 0x000fc60000000000 */
        /* <DEDUP_REMOVED lines=18> */
[----:B------:R-:W-:-:S07]  /*3d20*/  MOV R21, R0 ;  /* 0x0000000000157202 */ /* 0x000fce0000000f00 */
.L_x_44:
[----:B------:R-:W-:Y:S05]  /*3d30*/  BSYNC.RECONVERGENT B1 ;  /* 0x0000000000017941 */ /* 0x000fea0003800200 */
.L_x_43:
[----:B------:R-:W0:Y:S02]  /*3d40*/  LDC R3, c[0x0][0x3a4] ;  /* 0x0000e900ff037b82 */ /* 0x000e240000000800 */
[----:B0-----:R-:W-:-:S04]  /*3d50*/  IMAD.WIDE.U32 R26, R3, 0x4, R26 ;  /* 0x00000004031a7825 */ /* 0x001fc800078e001a */
[C---:B------:R-:W-:Y:S01]  /*3d60*/  IMAD.WIDE.U32 R24, R3.reuse, 0x4, R24 ;  /* 0x0000000403187825 */ /* 0x040fe200078e0018 */
[----:B------:R-:W2:Y:S03]  /*3d70*/  LDG.E.CONSTANT R32, desc[UR6][R26.64] ;  /* 0x000000061a207981 */ /* 0x000ea6000c1e9900 */
[C---:B------:R-:W-:Y:S01]  /*3d80*/  IMAD.WIDE.U32 R22, R3.reuse, 0x4, R22 ;  /* 0x0000000403167825 */ /* 0x040fe200078e0016 */
[----:B------:R-:W2:Y:S04]  /*3d90*/  LDG.E.CONSTANT R41, desc[UR6][R24.64] ;  /* 0x0000000618297981 */ /* 0x000ea8000c1e9900 */
[----:B------:R-:W3:Y:S01]  /*3da0*/  LDG.E.CONSTANT R40, desc[UR6][R22.64] ;  /* 0x0000000616287981 */ /* 0x000ee2000c1e9900 */
[----:B------:R-:W-:-:S04]  /*3db0*/  IMAD.WIDE.U32 R28, R3, 0x4, R28 ;  /* 0x00000004031c7825 */ /* 0x000fc800078e001c */
[----:B------:R-:W-:Y:S01]  /*3dc0*/  IMAD.WIDE.U32 R30, R3, 0x4, R30 ;  /* 0x00000004031e7825 */ /* 0x000fe200078e001e */
[----:B------:R-:W4:Y:S04]  /*3dd0*/  LDG.E.CONSTANT R33, desc[UR6][R28.64] ;  /* 0x000000061c217981 */ /* 0x000f28000c1e9900 */
[----:B------:R-:W5:Y:S01]  /*3de0*/  LDG.E.CONSTANT R0, desc[UR6][R30.64] ;  /* 0x000000061e007981 */ /* 0x000f62000c1e9900 */
[----:B------:R-:W-:Y:S01]  /*3df0*/  FMUL R49, R18, R39 ;  /* 0x0000002712317220 */ /* 0x000fe20000400000 */
[----:B------:R-:W-:Y:S01]  /*3e00*/  IMAD R3, R4, R3, R20 ;  /* 0x0000000304037224 */ /* 0x000fe200078e0214 */
[----:B------:R-:W-:Y:S01]  /*3e10*/  BSSY.RECONVERGENT B1, `(.L_x_45) ;  /* 0x0000050000017945 */ /* 0x000fe20003800200 */
[C---:B--2---:R-:W-:Y:S01]  /*3e20*/  FADD R42, R32.reuse, -R41 ;  /* 0x80000029202a7221 */ /* 0x044fe20000000000 */
[--C-:B---3--:R-:W-:Y:S01]  /*3e30*/  FADD R43, R32, -R40.reuse ;  /* 0x80000028202b7221 */ /* 0x108fe20000000000 */
[----:B------:R-:W-:-:S04]  /*3e40*/  FADD R45, R41, -R40 ;  /* 0x80000028292d7221 */ /* 0x000fc80000000000 */
[----:B------:R-:W-:-:S04]  /*3e50*/  FSETP.GT.AND P0, PT, |R43|, R42, PT ;  /* 0x0000002a2b00720b */ /* 0x000fc80003f04200 */
[----:B------:R-:W-:-:S04]  /*3e60*/  FSEL R42, |R43|, R42, P0 ;  /* 0x0000002a2b2a7208 */ /* 0x000fc80000000200 */
[----:B------:R-:W-:Y:S01]  /*3e70*/  FSETP.GT.AND P0, PT, |R45|, R42, PT ;  /* 0x0000002a2d00720b */ /* 0x000fe20003f04200 */
[----:B------:R-:W-:-:S03]  /*3e80*/  FMUL R43, R18, R35 ;  /* 0x00000023122b7220 */ /* 0x000fc60000400000 */
[----:B------:R-:W-:-:S05]  /*3e90*/  FSEL R42, |R45|, R42, P0 ;  /* 0x0000002a2d2a7208 */ /* 0x000fca0000000200 */
[----:B------:R-:W-:-:S04]  /*3ea0*/  FADD R40, R42, R43 ;  /* 0x0000002b2a287221 */ /* 0x000fc80000000000 */
[----:B------:R-:W-:-:S04]  /*3eb0*/  FADD R45, -R43, R40 ;  /* 0x000000282b2d7221 */ /* 0x000fc80000000100 */
[--C-:B------:R-:W-:Y:S01]  /*3ec0*/  FADD R44, R40, -R45.reuse ;  /* 0x8000002d282c7221 */ /* 0x100fe20000000000 */
[----:B------:R-:W-:Y:S01]  /*3ed0*/  FADD R45, R42, -R45 ;  /* 0x8000002d2a2d7221 */ /* 0x000fe20000000000 */
[C---:B------:R-:W-:Y:S02]  /*3ee0*/  FFMA R35, R18.reuse, R35, -R43 ;  /* 0x0000002312237223 */ /* 0x040fe4000000082b */
[----:B------:R-:W-:Y:S02]  /*3ef0*/  FADD R44, R43, -R44 ;  /* 0x8000002c2b2c7221 */ /* 0x000fe40000000000 */
[----:B------:R-:W-:Y:S02]  /*3f00*/  FFMA R35, R18, R34, R35 ;  /* 0x0000002212237223 */ /* 0x000fe40000000023 */
[----:B------:R-:W-:Y:S01]  /*3f10*/  FADD R44, R44, R45 ;  /* 0x0000002d2c2c7221 */ /* 0x000fe20000000000 */
[----:B----4-:R-:W-:Y:S01]  /*3f20*/  FADD R42, R32, -R33 ;  /* 0x80000021202a7221 */ /* 0x010fe20000000000 */
[----:B-----5:R-:W-:Y:S01]  /*3f30*/  FADD R43, -R41, R0 ;  /* 0x00000000292b7221 */ /* 0x020fe20000000100 */
[----:B------:R-:W-:Y:S01]  /*3f40*/  FSETP.GT.AND P1, PT, R0, R41, PT ;  /* 0x000000290000720b */ /* 0x000fe20003f24000 */
[----:B------:R-:W-:Y:S01]  /*3f50*/  FADD R47, R44, R35 ;  /* 0x000000232c2f7221 */ /* 0x000fe20000000000 */
[----:B------:R-:W-:-:S02]  /*3f60*/  FFMA R45, R18, R39, -R49 ;  /* 0x00000027122d7223 */ /* 0x000fc40000000831 */
[C---:B------:R-:W-:Y:S01]  /*3f70*/  FSETP.GT.AND P0, PT, R43.reuse, R42, PT ;  /* 0x0000002a2b00720b */ /* 0x040fe20003f04000 */
[----:B------:R-:W-:Y:S01]  /*3f80*/  FADD R35, R40, R47 ;  /* 0x0000002f28237221 */ /* 0x000fe20000000000 */
[----:B------:R-:W-:Y:S01]  /*3f90*/  FSEL R34, R43, RZ, P1 ;  /* 0x000000ff2b227208 */ /* 0x000fe20000800000 */
[----:B------:R-:W-:Y:S01]  /*3fa0*/  FADD R41, R39, R38 ;  /* 0x0000002627297221 */ /* 0x000fe20000000000 */
[----:B------:R-:W-:Y:S02]  /*3fb0*/  FFMA R0, R18, R38, R45 ;  /* 0x0000002612007223 */ /* 0x000fe4000000002d */
[----:B------:R-:W-:Y:S01]  /*3fc0*/  FSEL R38, R34, RZ, P0 ;  /* 0x000000ff22267208 */ /* 0x000fe20000000000 */
[----:B------:R-:W-:Y:S01]  /*3fd0*/  FADD R34, -R40, R35 ;  /* 0x0000002328227221 */ /* 0x000fe20000000100 */
[----:B------:R-:W-:Y:S01]  /*3fe0*/  FMUL R39, R18, R37 ;  /* 0x0000002512277220 */ /* 0x000fe20000400000 */
[----:B------:R-:W0:Y:S02]  /*3ff0*/  LDC.64 R44, c[0x0][0x3b8] ;  /* 0x0000ee00ff2c7b82 */ /* 0x000e240000000a00 */
[----:B------:R-:W-:Y:S01]  /*4000*/  FADD R34, R47, -R34 ;  /* 0x800000222f227221 */ /* 0x000fe20000000000 */
[----:B------:R-:W-:Y:S01]  /*4010*/  FSETP.GT.AND P1, PT, R32, R33, PT ;  /* 0x000000212000720b */ /* 0x000fe20003f24000 */
[----:B------:R-:W-:Y:S01]  /*4020*/  FADD R32, R38, R39 ;  /* 0x0000002726207221 */ /* 0x000fe20000000000 */
[----:B------:R-:W-:-:S03]  /*4030*/  FSETP.GT.AND P0, PT, R42, R43, PT ;  /* 0x0000002b2a00720b */ /* 0x000fc60003f04000 */
[----:B------:R-:W1:Y:S01]  /*4040*/  LDC.64 R46, c[0x0][0x3b0] ;  /* 0x0000ec00ff2e7b82 */ /* 0x000e620000000a00 */
[----:B------:R-:W-:Y:S01]  /*4050*/  FSEL R40, R21, RZ, P2 ;  /* 0x000000ff15287208 */ /* 0x000fe20001000000 */
[----:B------:R-:W-:Y:S01]  /*4060*/  FADD R21, -R39, R32 ;  /* 0x0000002027157221 */ /* 0x000fe20000000100 */
[----:B------:R-:W-:Y:S01]  /*4070*/  FSEL R48, R42, RZ, P0 ;  /* 0x000000ff2a307208 */ /* 0x000fe20000000000 */
[----:B------:R-:W-:Y:S02]  /*4080*/  FADD R43, R37, R36 ;  /* 0x00000024252b7221 */ /* 0x000fe40000000000 */
[--C-:B------:R-:W-:Y:S01]  /*4090*/  FADD R33, R38, -R21.reuse ;  /* 0x8000001526217221 */ /* 0x100fe20000000000 */
[----:B------:R-:W-:Y:S01]  /*40a0*/  FSEL R48, R48, RZ, P1 ;  /* 0x000000ff30307208 */ /* 0x000fe20000800000 */
[----:B------:R-:W-:Y:S01]  /*40b0*/  FADD R42, R32, -R21 ;  /* 0x80000015202a7221 */ /* 0x000fe20000000000 */
[----:B------:R-:W-:Y:S01]  /*40c0*/  FADD R21, R35, R34 ;  /* 0x0000002223157221 */ /* 0x000fe20000000000 */
[C---:B------:R-:W-:Y:S01]  /*40d0*/  FMUL R41, R40.reuse, R41 ;  /* 0x0000002928297220 */ /* 0x040fe20000400000 */
[----:B------:R-:W-:Y:S01]  /*40e0*/  FMUL R43, R40, R43 ;  /* 0x0000002b282b7220 */ /* 0x000fe20000400000 */
[----:B------:R-:W-:Y:S01]  /*40f0*/  FADD R38, R48, R49 ;  /* 0x0000003130267221 */ /* 0x000fe20000000000 */
[----:B------:R-:W2:Y:S03]  /*4100*/  MUFU.RCP R40, R21 ;  /* 0x0000001500287308 */ /* 0x000ea60000001000 */
[----:B------:R-:W-:Y:S01]  /*4110*/  FADD R51, -R49, R38 ;  /* 0x0000002631337221 */ /* 0x000fe20000000100 */
[----:B------:R-:W-:Y:S01]  /*4120*/  FFMA R37, R18, R37, -R39 ;  /* 0x0000002512257223 */ /* 0x000fe20000000827 */
[----:B------:R-:W-:Y:S01]  /*4130*/  FADD R42, R39, -R42 ;  /* 0x8000002a272a7221 */ /* 0x000fe20000000000 */
[----:B0-----:R-:W-:-:S04]  /*4140*/  IMAD.WIDE R44, R3, 0x4, R44 ;  /* 0x00000004032c7825 */ /* 0x001fc800078e022c */
[--C-:B------:R-:W-:Y:S01]  /*4150*/  FADD R39, R48, -R51.reuse ;  /* 0x8000003330277221 */ /* 0x100fe20000000000 */
[----:B------:R-:W-:Y:S01]  /*4160*/  FADD R48, R38, -R51 ;  /* 0x8000003326307221 */ /* 0x000fe20000000000 */
[----:B-1----:R-:W-:-:S04]  /*4170*/  IMAD.WIDE R46, R3, 0x4, R46 ;  /* 0x00000004032e7825 */ /* 0x002fc800078e022e */
[----:B------:R-:W-:Y:S01]  /*4180*/  FADD R48, R49, -R48 ;  /* 0x8000003031307221 */ /* 0x000fe20000000000 */
[----:B------:R0:W-:Y:S01]  /*4190*/  STG.E desc[UR6][R46.64], R41 ;  /* 0x000000292e007986 */ /* 0x0001e2000c101906 */
[----:B------:R-:W-:-:S03]  /*41a0*/  FFMA R36, R18, R36, R37 ;  /* 0x0000002412247223 */ /* 0x000fc60000000025 */
[----:B------:R0:W-:Y:S01]  /*41b0*/  STG.E desc[UR6][R44.64], R43 ;  /* 0x0000002b2c007986 */ /* 0x0001e2000c101906 */
[----:B------:R-:W-:Y:S01]  /*41c0*/  FADD R39, R48, R39 ;  /* 0x0000002730277221 */ /* 0x000fe20000000000 */
[----:B------:R-:W1:Y:S01]  /*41d0*/  FCHK P0, R2, R21 ;  /* 0x0000001502007302 */ /* 0x000e620000000000 */
[----:B------:R-:W-:Y:S01]  /*41e0*/  FADD R33, R42, R33 ;  /* 0x000000212a217221 */ /* 0x000fe20000000000 */
[----:B--2---:R-:W-:Y:S01]  /*41f0*/  FFMA R37, -R21, R40, 1 ;  /* 0x3f80000015257423 */ /* 0x004fe20000000128 */
[----:B------:R-:W-:Y:S02]  /*4200*/  FADD R3, R39, R0 ;  /* 0x0000000027037221 */ /* 0x000fe40000000000 */
[----:B------:R-:W-:Y:S01]  /*4210*/  FADD R33, R33, R36 ;  /* 0x0000002421217221 */ /* 0x000fe20000000000 */
[----:B------:R-:W-:Y:S01]  /*4220*/  FFMA R0, R40, R37, R40 ;  /* 0x0000002528007223 */ /* 0x000fe20000000028 */
[----:B------:R-:W-:Y:S02]  /*4230*/  FADD R37, R38, R3 ;  /* 0x0000000326257221 */ /* 0x000fe40000000000 */
[----:B------:R-:W-:Y:S01]  /*4240*/  FADD R39, R32, R33 ;  /* 0x0000002120277221 */ /* 0x000fe20000000000 */
[----:B------:R-:W-:Y:S01]  /*4250*/  FFMA R49, R0, 100, RZ ;  /* 0x42c8000000317823 */ /* 0x000fe200000000ff */
[----:B------:R-:W-:-:S02]  /*4260*/  FADD R38, -R38, R37 ;  /* 0x0000002526267221 */ /* 0x000fc40000000100 */
[----:B------:R-:W-:Y:S01]  /*4270*/  FADD R32, -R32, R39 ;  /* 0x0000002720207221 */ /* 0x000fe20000000100 */
[C---:B------:R-:W-:Y:S01]  /*4280*/  FFMA R40, -R21.reuse, R49, 100 ;  /* 0x42c8000015287423 */ /* 0x040fe20000000131 */
[----:B------:R-:W-:Y:S01]  /*4290*/  FSETP.NEU.AND P2, PT, R21, RZ, PT ;  /* 0x000000ff1500720b */ /* 0x000fe20003f4d000 */
[----:B------:R-:W-:Y:S01]  /*42a0*/  FADD R38, R3, -R38 ;  /* 0x8000002603267221 */ /* 0x000fe20000000000 */
[----:B------:R-:W-:Y:S01]  /*42b0*/  FADD R36, R33, -R32 ;  /* 0x8000002021247221 */ /* 0x000fe20000000000 */
[----:B------:R-:W-:Y:S01]  /*42c0*/  FFMA R0, R0, R40, R49 ;  /* 0x0000002800007223 */ /* 0x000fe20000000031 */
[----:B01----:R-:W-:Y:S09]  /*42d0*/  @!P0 BRA `(.L_x_46) ;  /* 0x00000000000c8947 */ /* 0x003ff20003800000 */
[----:B------:R-:W-:Y:S02]  /*42e0*/  MOV R3, R21 ;  /* 0x0000001500037202 */ /* 0x000fe40000000f00 */
[----:B------:R-:W-:-:S07]  /*42f0*/  MOV R32, 0x4310 ;  /* 0x0000431000207802 */ /* 0x000fce0000000f00 */
[----:B------:R-:W-:Y:S05]  /*4300*/  CALL.REL.NOINC `($__internal_1_$__cuda_sm3x_div_rn_noftz_f32_slowpath) ;  /* 0x0000000800f87944 */ /* 0x000fea0003c00000 */
.L_x_46:
[----:B------:R-:W-:Y:S05]  /*4310*/  BSYNC.RECONVERGENT B1 ;  /* 0x0000000000017941 */ /* 0x000fea0003800200 */
.L_x_45:
[----:B------:R-:W0:Y:S01]  /*4320*/  LDC R3, c[0x0][0x3a4] ;  /* 0x0000e900ff037b82 */ /* 0x000e220000000800 */
[----:B------:R-:W1:Y:S01]  /*4330*/  LDCU UR4, c[0x0][0x3a8] ;  /* 0x00007500ff0477ac */ /* 0x000e620008000800 */
[----:B------:R-:W-:Y:S01]  /*4340*/  FSEL R0, R0, RZ, P2 ;  /* 0x000000ff00007208 */ /* 0x000fe20001000000 */
[----:B------:R-:W-:Y:S01]  /*4350*/  FADD R21, R37, R38 ;  /* 0x0000002625157221 */ /* 0x000fe20000000000 */
[----:B------:R-:W-:Y:S01]  /*4360*/  FADD R33, R39, R36 ;  /* 0x0000002427217221 */ /* 0x000fe20000000000 */
[----:B------:R-:W-:Y:S02]  /*4370*/  IADD3 R4, PT, PT, R4, 0x2, RZ ;  /* 0x0000000204047810 */ /* 0x000fe40007ffe0ff */
[-C--:B------:R-:W-:Y:S01]  /*4380*/  FMUL R21, R21, R0.reuse ;  /* 0x0000000015157220 */ /* 0x080fe20000400000 */
[----:B------:R-:W-:Y:S01]  /*4390*/  FMUL R33, R33, R0 ;  /* 0x0000000021217220 */ /* 0x000fe20000400000 */
[----:B-1----:R-:W-:Y:S01]  /*43a0*/  ISETP.GE.AND P0, PT, R4, UR4, PT ;  /* 0x0000000404007c0c */ /* 0x002fe2000bf06270 */
        /* <DEDUP_REMOVED lines=8> */
[----:B------:R-:W-:Y:S01]  /*4430*/  IMAD.WIDE.U32 R22, R3, 0x4, R22 ;  /* 0x0000000403167825 */ /* 0x000fe200078e0016 */
[----:B0-----:R-:W-:Y:S06]  /*4440*/  @!P0 BRA `(.L_x_47) ;  /* 0xfffffff4000c8947 */ /* 0x001fec000383ffff */
.L_x_4:
[----:B------:R-:W-:Y:S05]  /*4450*/  BSYNC B0 ;  /* 0x0000000000007941 */ /* 0x000fea0003800000 */
.L_x_2:
[----:B------:R-:W5:Y:S01]  /*4460*/  LDCU UR4, c[0x0][0x3a4] ;  /* 0x00007480ff0477ac */ /* 0x000f620008000800 */
[----:B------:R-:W-:-:S04]  /*4470*/  IADD3 R20, PT, PT, R9, R20, RZ ;  /* 0x0000001409147210 */ /* 0x000fc80007ffe0ff */
[----:B-----5:R-:W-:-:S13]  /*4480*/  ISETP.GE.AND P0, PT, R20, UR4, PT ;  /* 0x0000000414007c0c */ /* 0x020fda000bf06270 */
[----:B------:R-:W-:Y:S05]  /*4490*/  @!P0 BRA `(.L_x_48) ;  /* 0xffffffbc00a48947 */ /* 0x000fea000383ffff */
[----:B------:R-:W-:Y:S05]  /*44a0*/  EXIT ;  /* 0x000000000000794d */ /* 0x000fea0003800000 */
.L_x_36:
[----:B------:R-:W-:Y:S01]  /*44b0*/  HFMA2 R33, -RZ, RZ, 0, 9.5367431640625e-07 ;  /* 0x00000010ff217431 */ /* 0x000fe200000001ff */
[----:B------:R-:W-:Y:S01]  /*44c0*/  BSSY B1, `(.L_x_49) ;  /* 0x0000007000017945 */ /* 0x000fe20003800000 */
[----:B------:R-:W-:Y:S02]  /*44d0*/  MOV R34, R0 ;  /* 0x0000000000227202 */ /* 0x000fe40000000f00 */
[----:B------:R-:W-:Y:S02]  /*44e0*/  MOV R36, 0x1f ;  /* 0x0000001f00247802 */ /* 0x000fe40000000f00 */
[----:B------:R-:W-:-:S07]  /*44f0*/  MOV R31, 0xffffffff ;  /* 0xffffffff001f7802 */ /* 0x000fce0000000f00 */
[----:B------:R-:W-:Y:S05]  /*4500*/  WARPSYNC.COLLECTIVE R31, `(.L_x_50) ;  /* 0x000000001f087348 */ /* 0x000fea0003c00000 */
[----:B------:R0:W1:Y:S02]  /*4510*/  SHFL.DOWN P1, R32, R34, R33, R36 ;  /* 0x0800002122207389 */ /* 0x0000640000020024 */
[----:B01----:R-:W-:Y:S05]  /*4520*/  ENDCOLLECTIVE ;  /* 0x000000000000791b */ /* 0x003fea0003800000 */
.L_x_50:
[----:B------:R-:W-:Y:S05]  /*4530*/  BSYNC B1 ;  /* 0x0000000000017941 */ /* 0x000fea0003800000 */
.L_x_49:
[----:B------:R-:W-:Y:S01]  /*4540*/  MOV R3, R32 ;  /* 0x0000002000037202 */ /* 0x000fe20000000f00 */
[----:B------:R-:W-:Y:S01]  /*4550*/  HFMA2 R33, -RZ, RZ, 0, 4.76837158203125e-07 ;  /* 0x00000008ff217431 */ /* 0x000fe200000001ff */
[----:B------:R-:W-:Y:S02]  /*4560*/  MOV R36, 0x1f ;  /* 0x0000001f00247802 */ /* 0x000fe40000000f00 */
[----:B------:R-:W-:Y:S01]  /*4570*/  MOV R31, 0xffffffff ;  /* 0xffffffff001f7802 */ /* 0x000fe20000000f00 */
[----:B------:R-:W-:-:S04]  /*4580*/  FADD R3, R3, R0 ;  /* 0x0000000003037221 */ /* 0x000fc80000000000 */
[----:B------:R-:W-:-:S07]  /*4590*/  IMAD.MOV.U32 R34, RZ, RZ, R3 ;  /* 0x000000ffff227224 */ /* 0x000fce00078e0003 */
[----:B------:R-:W-:Y:S05]  /*45a0*/  WARPSYNC.COLLECTIVE R31, `(.L_x_51) ;  /* 0x000000001f087348 */ /* 0x000fea0003c00000 */
[----:B------:R0:W1:Y:S02]  /*45b0*/  SHFL.DOWN P1, R32, R34, R33, R36 ;  /* 0x0800002122207389 */ /* 0x0000640000020024 */
[----:B01----:R-:W-:Y:S05]  /*45c0*/  ENDCOLLECTIVE ;  /* 0x000000000000791b */ /* 0x003fea0003800000 */
.L_x_51:
[----:B------:R-:W-:Y:S01]  /*45d0*/  HFMA2 R33, -RZ, RZ, 0, 2.384185791015625e-07 ;  /* 0x00000004ff217431 */ /* 0x000fe200000001ff */
[----:B------:R-:W-:-:S05]  /*45e0*/  MOV R2, R32 ;  /* 0x0000002000027202 */ /* 0x000fca0000000f00 */
[----:B------:R-:W-:-:S05]  /*45f0*/  FADD R2, R3, R2 ;  /* 0x0000000203027221 */ /* 0x000fca0000000000 */
[----:B------:R-:W-:-:S07]  /*4600*/  MOV R34, R2 ;  /* 0x0000000200227202 */ /* 0x000fce0000000f00 */
[----:B------:R-:W-:Y:S05]  /*4610*/  WARPSYNC.COLLECTIVE R31, `(.L_x_52) ;  /* 0x000000001f087348 */ /* 0x000fea0003c00000 */
[----:B------:R0:W1:Y:S02]  /*4620*/  SHFL.DOWN P1, R32, R34, R33, R36 ;  /* 0x0800002122207389 */ /* 0x0000640000020024 */
[----:B01----:R-:W-:Y:S05]  /*4630*/  ENDCOLLECTIVE ;  /* 0x000000000000791b */ /* 0x003fea0003800000 */
.L_x_52:
[----:B------:R-:W-:Y:S01]  /*4640*/  HFMA2 R33, -RZ, RZ, 0, 1.1920928955078125e-07 ;  /* 0x00000002ff217431 */ /* 0x000fe200000001ff */
[----:B------:R-:W-:-:S05]  /*4650*/  MOV R21, R32 ;  /* 0x0000002000157202 */ /* 0x000fca0000000f00 */
[----:B------:R-:W-:-:S05]  /*4660*/  FADD R21, R2, R21 ;  /* 0x0000001502157221 */ /* 0x000fca0000000000 */
[----:B------:R-:W-:-:S07]  /*4670*/  MOV R34, R21 ;  /* 0x0000001500227202 */ /* 0x000fce0000000f00 */
[----:B------:R-:W-:Y:S05]  /*4680*/  WARPSYNC.COLLECTIVE R31, `(.L_x_53) ;  /* 0x000000001f087348 */ /* 0x000fea0003c00000 */
[----:B------:R0:W1:Y:S02]  /*4690*/  SHFL.DOWN P1, R32, R34, R33, R36 ;  /* 0x0800002122207389 */ /* 0x0000640000020024 */
[----:B01----:R-:W-:Y:S05]  /*46a0*/  ENDCOLLECTIVE ;  /* 0x000000000000791b */ /* 0x003fea0003800000 */
.L_x_53:
[----:B------:R-:W-:Y:S01]  /*46b0*/  HFMA2 R33, -RZ, RZ, 0, 5.9604644775390625e-08 ;  /* 0x00000001ff217431 */ /* 0x000fe200000001ff */
[----:B------:R-:W-:-:S05]  /*46c0*/  MOV R0, R32 ;  /* 0x0000002000007202 */ /* 0x000fca0000000f00 */
[----:B------:R-:W-:-:S05]  /*46d0*/  FADD R0, R21, R0 ;  /* 0x0000000015007221 */ /* 0x000fca0000000000 */
[----:B------:R-:W-:-:S07]  /*46e0*/  MOV R34, R0 ;  /* 0x0000000000227202 */ /* 0x000fce0000000f00 */
[----:B------:R-:W-:Y:S05]  /*46f0*/  WARPSYNC.COLLECTIVE R31, `(.L_x_54) ;  /* 0x000000001f087348 */ /* 0x000fea0003c00000 */
[----:B------:R0:W1:Y:S02]  /*4700*/  SHFL.DOWN P1, R32, R34, R33, R36 ;  /* 0x0800002122207389 */ /* 0x0000640000020024 */
[----:B01----:R-:W-:Y:S05]  /*4710*/  ENDCOLLECTIVE ;  /* 0x000000000000791b */ /* 0x003fea0003800000 */
.L_x_54:
[----:B------:R-:W-:Y:S01]  /*4720*/  HFMA2 R33, -RZ, RZ, 0, 9.5367431640625e-07 ;  /* 0x00000010ff217431 */ /* 0x000fe200000001ff */
[----:B------:R-:W-:Y:S02]  /*4730*/  MOV R34, R23 ;  /* 0x0000001700227202 */ /* 0x000fe40000000f00 */
[----:B------:R-:W-:-:S07]  /*4740*/  MOV R3, R32 ;  /* 0x0000002000037202 */ /* 0x000fce0000000f00 */
[----:B------:R-:W-:Y:S05]  /*4750*/  WARPSYNC.COLLECTIVE R31, `(.L_x_55) ;  /* 0x000000001f087348 */ /* 0x000fea0003c00000 */
[----:B------:R0:W1:Y:S02]  /*4760*/  SHFL.DOWN P1, R32, R34, R33, R36 ;  /* 0x0800002122207389 */ /* 0x0000640000020024 */
[----:B01----:R-:W-:Y:S05]  /*4770*/  ENDCOLLECTIVE ;  /* 0x000000000000791b */ /* 0x003fea0003800000 */
.L_x_55:
[----:B------:R-:W-:Y:S01]  /*4780*/  FADD R37, R0, R3 ;  /* 0x0000000300257221 */ /* 0x000fe20000000000 */
[----:B------:R-:W-:Y:S01]  /*4790*/  HFMA2 R33, -RZ, RZ, 0, 4.76837158203125e-07 ;  /* 0x00000008ff217431 */ /* 0x000fe200000001ff */
[----:B------:R-:W-:-:S05]  /*47a0*/  MOV R2, R32 ;  /* 0x0000002000027202 */ /* 0x000fca0000000f00 */
[----:B------:R-:W-:-:S05]  /*47b0*/  FADD R26, R2, R23 ;  /* 0x00000017021a7221 */ /* 0x000fca0000000000 */
[----:B------:R-:W-:-:S07]  /*47c0*/  MOV R34, R26 ;  /* 0x0000001a00227202 */ /* 0x000fce0000000f00 */
[----:B------:R-:W-:Y:S05]  /*47d0*/  WARPSYNC.COLLECTIVE R31, `(.L_x_56) ;  /* 0x000000001f087348 */ /* 0x000fea0003c00000 */
[----:B------:R0:W1:Y:S02]  /*47e0*/  SHFL.DOWN P1, R32, R34, R33, R36 ;  /* 0x0800002122207389 */ /* 0x0000640000020024 */
[----:B01----:R-:W-:Y:S05]  /*47f0*/  ENDCOLLECTIVE ;  /* 0x000000000000791b */ /* 0x003fea0003800000 */
.L_x_56:
[----:B------:R-:W-:Y:S01]  /*4800*/  HFMA2 R33, -RZ, RZ, 0, 2.384185791015625e-07 ;  /* 0x00000004ff217431 */ /* 0x000fe200000001ff */
[----:B------:R-:W-:-:S05]  /*4810*/  MOV R21, R32 ;  /* 0x0000002000157202 */ /* 0x000fca0000000f00 */
[----:B------:R-:W-:-:S05]  /*4820*/  FADD R27, R26, R21 ;  /* 0x000000151a1b7221 */ /* 0x000fca0000000000 */
[----:B------:R-:W-:-:S07]  /*4830*/  MOV R34, R27 ;  /* 0x0000001b00227202 */ /* 0x000fce0000000f00 */
[----:B------:R-:W-:Y:S05]  /*4840*/  WARPSYNC.COLLECTIVE R31, `(.L_x_57) ;  /* 0x000000001f087348 */ /* 0x000fea0003c00000 */
[----:B------:R0:W1:Y:S02]  /*4850*/  SHFL.DOWN P1, R32, R34, R33, R36 ;  /* 0x0800002122207389 */ /* 0x0000640000020024 */
[----:B01----:R-:W-:Y:S05]  /*4860*/  ENDCOLLECTIVE ;  /* 0x000000000000791b */ /* 0x003fea0003800000 */
.L_x_57:
[----:B------:R-:W-:Y:S01]  /*4870*/  HFMA2 R33, -RZ, RZ, 0, 1.1920928955078125e-07 ;  /* 0x00000002ff217431 */ /* 0x000fe200000001ff */
[----:B------:R-:W-:-:S05]  /*4880*/  MOV R28, R32 ;  /* 0x00000020001c7202 */ /* 0x000fca0000000f00 */
[----:B------:R-:W-:-:S05]  /*4890*/  FADD R28, R27, R28 ;  /* 0x0000001c1b1c7221 */ /* 0x000fca0000000000 */
[----:B------:R-:W-:-:S07]  /*48a0*/  MOV R34, R28 ;  /* 0x0000001c00227202 */ /* 0x000fce0000000f00 */
[----:B------:R-:W-:Y:S05]  /*48b0*/  WARPSYNC.COLLECTIVE R31, `(.L_x_58) ;  /* 0x000000001f087348 */ /* 0x000fea0003c00000 */
[----:B------:R0:W1:Y:S02]  /*48c0*/  SHFL.DOWN P1, R32, R34, R33, R36 ;  /* 0x0800002122207389 */ /* 0x0000640000020024 */
[----:B01----:R-:W-:Y:S05]  /*48d0*/  ENDCOLLECTIVE ;  /* 0x000000000000791b */ /* 0x003fea0003800000 */
.L_x_58:
[----:B------:R-:W-:Y:S01]  /*48e0*/  HFMA2 R33, -RZ, RZ, 0, 5.9604644775390625e-08 ;  /* 0x00000001ff217431 */ /* 0x000fe200000001ff */
[----:B------:R-:W-:-:S05]  /*48f0*/  MOV R23, R32 ;  /* 0x0000002000177202 */ /* 0x000fca0000000f00 */
[----:B------:R-:W-:-:S05]  /*4900*/  FADD R23, R28, R23 ;  /* 0x000000171c177221 */ /* 0x000fca0000000000 */
[----:B------:R-:W-:-:S07]  /*4910*/  MOV R34, R23 ;  /* 0x0000001700227202 */ /* 0x000fce0000000f00 */
[----:B------:R-:W-:Y:S05]  /*4920*/  WARPSYNC.COLLECTIVE R31, `(.L_x_59) ;  /* 0x000000001f087348 */ /* 0x000fea0003c00000 */
[----:B------:R0:W1:Y:S02]  /*4930*/  SHFL.DOWN P1, R32, R34, R33, R36 ;  /* 0x0800002122207389 */ /* 0x0000640000020024 */
[----:B01----:R-:W-:Y:S05]  /*4940*/  ENDCOLLECTIVE ;  /* 0x000000000000791b */ /* 0x003fea0003800000 */
.L_x_59:
[----:B------:R-:W-:Y:S01]  /*4950*/  HFMA2 R33, -RZ, RZ, 0, 9.5367431640625e-07 ;  /* 0x00000010ff217431 */ /* 0x000fe200000001ff */
[----:B------:R-:W-:Y:S02]  /*4960*/  MOV R34, R25 ;  /* 0x0000001900227202 */ /* 0x000fe40000000f00 */
[----:B------:R-:W-:-:S07]  /*4970*/  MOV R2, R32 ;  /* 0x0000002000027202 */ /* 0x000fce0000000f00 */
[----:B------:R-:W-:Y:S05]  /*4980*/  WARPSYNC.COLLECTIVE R31, `(.L_x_60) ;  /* 0x000000001f087348 */ /* 0x000fea0003c00000 */
[----:B------:R0:W1:Y:S02]  /*4990*/  SHFL.DOWN P1, R32, R34, R33, R36 ;  /* 0x0800002122207389 */ /* 0x0000640000020024 */
[----:B01----:R-:W-:Y:S05]  /*49a0*/  ENDCOLLECTIVE ;  /* 0x000000000000791b */ /* 0x003fea0003800000 */
.L_x_60:
        /* <DEDUP_REMOVED lines=8> */
.L_x_61:
[----:B------:R-:W-:Y:S01]  /*4a30*/  HFMA2 R33, -RZ, RZ, 0, 2.384185791015625e-07 ;  /* 0x00000004ff217431 */ /* 0x000fe200000001ff */
[----:B------:R-:W-:-:S05]  /*4a40*/  MOV R30, R32 ;  /* 0x00000020001e7202 */ /* 0x000fca0000000f00 */
[----:B------:R-:W-:-:S05]  /*4a50*/  FADD R30, R29, R30 ;  /* 0x0000001e1d1e7221 */ /* 0x000fca0000000000 */
[----:B------:R-:W-:-:S07]  /*4a60*/  MOV R34, R30 ;  /* 0x0000001e00227202 */ /* 0x000fce0000000f00 */
[----:B------:R-:W-:Y:S05]  /*4a70*/  WARPSYNC.COLLECTIVE R31, `(.L_x_62) ;  /* 0x000000001f087348 */ /* 0x000fea0003c00000 */
[----:B------:R0:W1:Y:S02]  /*4a80*/  SHFL.DOWN P1, R32, R34, R33, R36 ;  /* 0x0800002122207389 */ /* 0x0000640000020024 */
[----:B01----:R-:W-:Y:S05]  /*4a90*/  ENDCOLLECTIVE ;  /* 0x000000000000791b */ /* 0x003fea0003800000 */
.L_x_62:
[----:B------:R-:W-:Y:S02]  /*4aa0*/  HFMA2 R33, -RZ, RZ, 0, 1.1920928955078125e-07 ;  /* 0x00000002ff217431 */ /* 0x000fe400000001ff */
[----:B------:R-:W-:-:S04]  /*4ab0*/  IMAD.MOV.U32 R25, RZ, RZ, R32 ;  /* 0x000000ffff197224 */ /* 0x000fc800078e0020 */
[----:B------:R-:W-:-:S05]  /*4ac0*/  FADD R25, R30, R25 ;  /* 0x000000191e197221 */ /* 0x000fca0000000000 */
[----:B------:R-:W-:-:S07]  /*4ad0*/  MOV R34, R25 ;  /* 0x0000001900227202 */ /* 0x000fce0000000f00 */
[----:B------:R-:W-:Y:S05]  /*4ae0*/  WARPSYNC.COLLECTIVE R31, `(.L_x_63) ;  /* 0x000000001f087348 */ /* 0x000fea0003c00000 */
[----:B------:R0:W1:Y:S02]  /*4af0*/  SHFL.DOWN P1, R32, R34, R33, R36 ;  /* 0x0800002122207389 */ /* 0x0000640000020024 */
[----:B01----:R-:W-:Y:S05]  /*4b00*/  ENDCOLLECTIVE ;  /* 0x000000000000791b */ /* 0x003fea0003800000 */
.L_x_63:
[----:B------:R-:W-:Y:S01]  /*4b10*/  HFMA2 R33, -RZ, RZ, 0, 5.9604644775390625e-08 ;  /* 0x00000001ff217431 */ /* 0x000fe200000001ff */
[----:B------:R-:W-:-:S05]  /*4b20*/  MOV R26, R32 ;  /* 0x00000020001a7202 */ /* 0x000fca0000000f00 */
[----:B------:R-:W-:-:S05]  /*4b30*/  FADD R26, R25, R26 ;  /* 0x0000001a191a7221 */ /* 0x000fca0000000000 */
[----:B------:R-:W-:-:S07]  /*4b40*/  MOV R34, R26 ;  /* 0x0000001a00227202 */ /* 0x000fce0000000f00 */
[----:B------:R-:W-:Y:S05]  /*4b50*/  WARPSYNC.COLLECTIVE R31, `(.L_x_64) ;  /* 0x000000001f087348 */ /* 0x000fea0003c00000 */
[----:B------:R0:W1:Y:S02]  /*4b60*/  SHFL.DOWN P1, R32, R34, R33, R36 ;  /* 0x0800002122207389 */ /* 0x0000640000020024 */
[----:B01----:R-:W-:Y:S05]  /*4b70*/  ENDCOLLECTIVE ;  /* 0x000000000000791b */ /* 0x003fea0003800000 */
.L_x_64:
[----:B------:R-:W-:Y:S01]  /*4b80*/  MOV R27, R32 ;  /* 0x00000020001b7202 */ /* 0x000fe20000000f00 */
[----:B------:R-:W-:Y:S06]  /*4b90*/  BRA `(.L_x_65) ;  /* 0xffffffe000c07947 */ /* 0x000fec000383ffff */
        .weak           $__internal_0_$__cuda_sm20_rcp_rn_f32_slowpath
        .type           $__internal_0_$__cuda_sm20_rcp_rn_f32_slowpath,@function
        .size           $__internal_0_$__cuda_sm20_rcp_rn_f32_slowpath,($__internal_1_$__cuda_sm3x_div_rn_noftz_f32_slowpath - $__internal_0_$__cuda_sm20_rcp_rn_f32_slowpath)
$__internal_0_$__cuda_sm20_rcp_rn_f32_slowpath:
[----:B------:R-:W-:-:S04]  /*4ba0*/  SHF.L.U32 R2, R0, 0x1, RZ ;  /* 0x0000000100027819 */ /* 0x000fc800000006ff */
[----:B------:R-:W-:-:S04]  /*4bb0*/  SHF.R.U32.HI R2, RZ, 0x18, R2 ;  /* 0x00000018ff027819 */ /* 0x000fc80000011602 */
[----:B------:R-:W-:-:S13]  /*4bc0*/  ISETP.NE.U32.AND P0, PT, R2, RZ, PT ;  /* 0x000000ff0200720c */ /* 0x000fda0003f05070 */
[----:B------:R-:W-:Y:S05]  /*4bd0*/  @P0 BRA `(.L_x_66) ;  /* 0x00000000002c0947 */ /* 0x000fea0003800000 */
[----:B------:R-:W-:-:S04]  /*4be0*/  SHF.L.U32 R2, R0, 0x1, RZ ;  /* 0x0000000100027819 */ /* 0x000fc800000006ff */
[----:B------:R-:W-:-:S13]  /*4bf0*/  ISETP.NE.AND P0, PT, R2, RZ, PT ;  /* 0x000000ff0200720c */ /* 0x000fda0003f05270 */
[----:B------:R0:W1:Y:S01]  /*4c00*/  @!P0 MUFU.RCP R2, R0 ;  /* 0x0000000000028308 */ /* 0x0000620000001000 */
[----:B------:R-:W-:Y:S05]  /*4c10*/  @!P0 BRA `(.L_x_67) ;  /* 0x0000000000a48947 */ /* 0x000fea0003800000 */
[----:B------:R-:W-:-:S04]  /*4c20*/  FFMA R3, R0, 1.84467440737095516160e+19, RZ ;  /* 0x5f80000000037823 */ /* 0x000fc800000000ff */
[----:B0-----:R-:W1:Y:S02]  /*4c30*/  MUFU.RCP R0, R3 ;  /* 0x0000000300007308 */ /* 0x001e640000001000 */
[----:B-1----:R-:W-:-:S04]  /*4c40*/  FFMA R2, R3, R0, -1 ;  /* 0xbf80000003027423 */ /* 0x002fc80000000000 */
[----:B------:R-:W-:-:S04]  /*4c50*/  FADD.FTZ R5, -R2, -RZ ;  /* 0x800000ff02057221 */ /* 0x000fc80000010100 */
[----:B------:R-:W-:-:S04]  /*4c60*/  FFMA R0, R0, R5, R0 ;  /* 0x0000000500007223 */ /* 0x000fc80000000000 */
[----:B------:R-:W-:Y:S01]  /*4c70*/  FFMA R2, R0, 1.84467440737095516160e+19, RZ ;  /* 0x5f80000000027823 */ /* 0x000fe200000000ff */
[----:B------:R-:W-:Y:S06]  /*4c80*/  BRA `(.L_x_67) ;  /* 0x0000000000887947 */ /* 0x000fec0003800000 */
.L_x_66:
[----:B------:R-:W-:-:S04]  /*4c90*/  IADD3 R3, PT, PT, R2, -0xfd, RZ ;  /* 0xffffff0302037810 */ /* 0x000fc80007ffe0ff */
[----:B------:R-:W-:-:S13]  /*4ca0*/  ISETP.GT.U32.AND P0, PT, R3, 0x1, PT ;  /* 0x000000010300780c */ /* 0x000fda0003f04070 */
[----:B------:R-:W-:Y:S05]  /*4cb0*/  @P0 BRA `(.L_x_68) ;  /* 0x0000000000780947 */ /* 0x000fea0003800000 */
[----:B------:R-:W-:Y:S01]  /*4cc0*/  LOP3.LUT R4, R0, 0x7fffff, RZ, 0xc0, !PT ;  /* 0x007fffff00047812 */ /* 0x000fe200078ec0ff */
[----:B------:R-:W-:-:S03]  /*4cd0*/  HFMA2 R10, -RZ, RZ, 0, 1.78813934326171875e-07 ;  /* 0x00000003ff0a7431 */ /* 0x000fc600000001ff */
[----:B------:R-:W-:-:S04]  /*4ce0*/  LOP3.LUT R4, R4, 0x3f800000, RZ, 0xfc, !PT ;  /* 0x3f80000004047812 */ /* 0x000fc800078efcff */
[----:B------:R-:W0:Y:S01]  /*4cf0*/  MUFU.RCP R5, R4 ;  /* 0x0000000400057308 */ /* 0x000e220000001000 */
[----:B------:R-:W-:Y:S01]  /*4d00*/  SHF.L.U32 R11, R10, R3, RZ ;  /* 0x000000030a0b7219 */ /* 0x000fe200000006ff */
[----:B0-----:R-:W-:-:S04]  /*4d10*/  FFMA R6, R4, R5, -1 ;  /* 0xbf80000004067423 */ /* 0x001fc80000000005 */
[----:B------:R-:W-:-:S04]  /*4d20*/  FADD.FTZ R6, -R6, -RZ ;  /* 0x800000ff06067221 */ /* 0x000fc80000010100 */
[CCC-:B------:R-:W-:Y:S01]  /*4d30*/  FFMA.RM R7, R5.reuse, R6.reuse, R5.reuse ;  /* 0x0000000605077223 */ /* 0x1c0fe20000004005 */
[----:B------:R-:W-:-:S04]  /*4d40*/  FFMA.RP R6, R5, R6, R5 ;  /* 0x0000000605067223 */ /* 0x000fc80000008005 */
[C---:B------:R-:W-:Y:S02]  /*4d50*/  LOP3.LUT R5, R7.reuse, 0x7fffff, RZ, 0xc0, !PT ;  /* 0x007fffff07057812 */ /* 0x040fe400078ec0ff */
[----:B------:R-:W-:Y:S02]  /*4d60*/  FSETP.NEU.FTZ.AND P0, PT, R7, R6, PT ;  /* 0x000000060700720b */ /* 0x000fe40003f1d000 */
[----:B------:R-:W-:Y:S02]  /*4d70*/  LOP3.LUT R6, R5, 0x800000, RZ, 0xfc, !PT ;  /* 0x0080000005067812 */ /* 0x000fe400078efcff */
[----:B------:R-:W-:Y:S02]  /*4d80*/  SEL R5, RZ, 0xffffffff, !P0 ;  /* 0xffffffffff057807 */ /* 0x000fe40004000000 */
[----:B------:R-:W-:Y:S02]  /*4d90*/  LOP3.LUT R4, R11, R6, RZ, 0xc0, !PT ;  /* 0x000000060b047212 */ /* 0x000fe400078ec0ff */
[----:B------:R-:W-:-:S02]  /*4da0*/  IADD3 R5, PT, PT, -R5, RZ, RZ ;  /* 0x000000ff05057210 */ /* 0x000fc40007ffe1ff */
[-C--:B------:R-:W-:Y:S02]  /*4db0*/  SHF.R.U32.HI R4, RZ, R3.reuse, R4 ;  /* 0x00000003ff047219 */ /* 0x080fe40000011604 */
[----:B------:R-:W-:Y:S02]  /*4dc0*/  LOP3.LUT P1, RZ, R5, R3, R6, 0xf8, !PT ;  /* 0x0000000305ff7212 */ /* 0x000fe4000782f806 */
[C---:B------:R-:W-:Y:S02]  /*4dd0*/  LOP3.LUT P0, RZ, R4.reuse, 0x1, RZ, 0xc0, !PT ;  /* 0x0000000104ff7812 */ /* 0x040fe4000780c0ff */
[----:B------:R-:W-:-:S04]  /*4de0*/  LOP3.LUT P2, RZ, R4, 0x2, RZ, 0xc0, !PT ;  /* 0x0000000204ff7812 */ /* 0x000fc8000784c0ff */
[----:B------:R-:W-:Y:S02]  /*4df0*/  PLOP3.LUT P0, PT, P0, P1, P2, 0xe0, 0x0 ;  /* 0x000000000000781c */ /* 0x000fe40000703c20 */
[----:B------:R-:W-:Y:S02]  /*4e00*/  LOP3.LUT P1, RZ, R0, 0x7fffff, RZ, 0xc0, !PT ;  /* 0x007fffff00ff7812 */ /* 0x000fe4000782c0ff */
[----:B------:R-:W-:-:S04]  /*4e10*/  SEL R3, RZ, 0x1, !P0 ;  /* 0x00000001ff037807 */ /* 0x000fc80004000000 */
[----:B------:R-:W-:-:S04]  /*4e20*/  IADD3 R3, PT, PT, -R3, RZ, RZ ;  /* 0x000000ff03037210 */ /* 0x000fc80007ffe1ff */
[----:B------:R-:W-:Y:S02]  /*4e30*/  ISETP.GE.AND P0, PT, R3, RZ, PT ;  /* 0x000000ff0300720c */ /* 0x000fe40003f06270 */
[----:B------:R-:W-:-:S04]  /*4e40*/  IADD3 R3, PT, PT, R2, -0xfc, RZ ;  /* 0xffffff0402037810 */ /* 0x000fc80007ffe0ff */
[----:B------:R-:W-:-:S07]  /*4e50*/  SHF.R.U32.HI R3, RZ, R3, R6 ;  /* 0x00000003ff037219 */ /* 0x000fce0000011606 */
[----:B------:R-:W-:-:S04]  /*4e60*/  @!P0 IADD3 R3, PT, PT, R3, 0x1, RZ ;  /* 0x0000000103038810 */ /* 0x000fc80007ffe0ff */
[----:B------:R-:W-:-:S04]  /*4e70*/  @!P1 SHF.L.U32 R3, R3, 0x1, RZ ;  /* 0x0000000103039819 */ /* 0x000fc800000006ff */
[----:B------:R-:W-:Y:S01]  /*4e80*/  LOP3.LUT R2, R3, 0x80000000, R0, 0xf8, !PT ;  /* 0x8000000003027812 */ /* 0x000fe200078ef800 */
[----:B------:R-:W-:Y:S06]  /*4e90*/  BRA `(.L_x_67) ;  /* 0x0000000000047947 */ /* 0x000fec0003800000 */
.L_x_68:
[----:B------:R2:W3:Y:S02]  /*4ea0*/  MUFU.RCP R2, R0 ;  /* 0x0000000000027308 */ /* 0x0004e40000001000 */
.L_x_67:
[----:B-1-3--:R-:W-:Y:S02]  /*4eb0*/  MOV R18, R2 ;  /* 0x0000000200127202 */ /* 0x00afe40000000f00 */
[----:B------:R-:W-:Y:S02]  /*4ec0*/  MOV R2, R8 ;  /* 0x0000000800027202 */ /* 0x000fe40000000f00 */
[----:B------:R-:W-:-:S04]  /*4ed0*/  MOV R3, 0x0 ;  /* 0x0000000000037802 */ /* 0x000fc80000000f00 */
[----:B0-2---:R-:W-:Y:S05]  /*4ee0*/  RET.REL.NODEC R2 `(di_many_series_one_param_f32) ;  /* 0xffffffb002447950 */ /* 0x005fea0003c3ffff */
        .weak           $__internal_1_$__cuda_sm3x_div_rn_noftz_f32_slowpath
        .type           $__internal_1_$__cuda_sm3x_div_rn_noftz_f32_slowpath,@function
        .size           $__internal_1_$__cuda_sm3x_div_rn_noftz_f32_slowpath,(.L_x_158 - $__internal_1_$__cuda_sm3x_div_rn_noftz_f32_slowpath)
$__internal_1_$__cuda_sm3x_div_rn_noftz_f32_slowpath:
[----:B------:R-:W-:Y:S01]  /*4ef0*/  SHF.R.U32.HI R21, RZ, 0x17, R3 ;  /* 0x00000017ff157819 */ /* 0x000fe20000011603 */
[----:B------:R-:W-:Y:S01]  /*4f00*/  BSSY.RECONVERGENT B3, `(.L_x_69) ;  /* 0x0000064000037945 */ /* 0x000fe20003800200 */
[----:B------:R-:W-:Y:S02]  /*4f10*/  SHF.R.U32.HI R40, RZ, 0x17, R2 ;  /* 0x00000017ff287819 */ /* 0x000fe40000011602 */
[----:B------:R-:W-:Y:S02]  /*4f20*/  LOP3.LUT R21, R21, 0xff, RZ, 0xc0, !PT ;  /* 0x000000ff15157812 */ /* 0x000fe400078ec0ff */
[----:B------:R-:W-:Y:S02]  /*4f30*/  LOP3.LUT R40, R40, 0xff, RZ, 0xc0, !PT ;  /* 0x000000ff28287812 */ /* 0x000fe400078ec0ff */
[----:B------:R-:W-:Y:S02]  /*4f40*/  IADD3 R41, PT, PT, R21, -0x1, RZ ;  /* 0xffffffff15297810 */ /* 0x000fe40007ffe0ff */
[----:B------:R-:W-:-:S02]  /*4f50*/  IADD3 R42, PT, PT, R40, -0x1, RZ ;  /* 0xffffffff282a7810 */ /* 0x000fc40007ffe0ff */
[----:B------:R-:W-:Y:S02]  /*4f60*/  ISETP.GT.U32.AND P0, PT, R41, 0xfd, PT ;  /* 0x000000fd2900780c */ /* 0x000fe40003f04070 */
[----:B------:R-:W-:Y:S02]  /*4f70*/  MOV R43, 0x42c80000 ;  /* 0x42c80000002b7802 */ /* 0x000fe40000000f00 */
[----:B------:R-:W-:-:S13]  /*4f80*/  ISETP.GT.U32.OR P0, PT, R42, 0xfd, P0 ;  /* 0x000000fd2a00780c */ /* 0x000fda0000704470 */
[----:B------:R-:W-:Y:S01]  /*4f90*/  @!P0 MOV R33, RZ ;  /* 0x000000ff00218202 */ /* 0x000fe20000000f00 */
[----:B------:R-:W-:Y:S06]  /*4fa0*/  @!P0 BRA `(.L_x_70) ;  /* 0x0000000000608947 */ /* 0x000fec0003800000 */
[----:B------:R-:W-:Y:S01]  /*4fb0*/  HFMA2 R0, -RZ, RZ, 3.390625, 0 ;  /* 0x42c80000ff007431 */ /* 0x000fe200000001ff */
[----:B------:R-:W-:-:S04]  /*4fc0*/  FSETP.GTU.FTZ.AND P1, PT, |R3|, +INF , PT ;  /* 0x7f8000000300780b */ /* 0x000fc80003f3c200 */
[----:B------:R-:W-:-:S04]  /*4fd0*/  FSETP.GTU.FTZ.AND P0, PT, |R0|, +INF , PT ;  /* 0x7f8000000000780b */ /* 0x000fc80003f1c200 */
[----:B------:R-:W-:-:S13]  /*4fe0*/  PLOP3.LUT P0, PT, P0, P1, PT, 0xf8, 0x8f ;  /* 0x00000000008f781c */ /* 0x000fda0000703f70 */
[----:B------:R-:W-:Y:S05]  /*4ff0*/  @P0 BRA `(.L_x_71) ;  /* 0x00000004004c0947 */ /* 0x000fea0003800000 */
[----:B------:R-:W-:-:S13]  /*5000*/  LOP3.LUT P0, RZ, R3, 0x7fffffff, R43, 0xc8, !PT ;  /* 0x7fffffff03ff7812 */ /* 0x000fda000780c82b */
[----:B------:R-:W-:Y:S05]  /*5010*/  @!P0 BRA `(.L_x_72) ;  /* 0x00000004003c8947 */ /* 0x000fea0003800000 */
[C---:B------:R-:W-:Y:S02]  /*5020*/  FSETP.NEU.FTZ.AND P3, PT, |R0|.reuse, +INF , PT ;  /* 0x7f8000000000780b */ /* 0x040fe40003f7d200 */
[----:B------:R-:W-:Y:S02]  /*5030*/  FSETP.NEU.FTZ.AND P1, PT, |R3|, +INF , PT ;  /* 0x7f8000000300780b */ /* 0x000fe40003f3d200 */
[----:B------:R-:W-:-:S11]  /*5040*/  FSETP.NEU.FTZ.AND P0, PT, |R0|, +INF , PT ;  /* 0x7f8000000000780b */ /* 0x000fd60003f1d200 */
[----:B------:R-:W-:Y:S05]  /*5050*/  @!P1 BRA !P3, `(.L_x_72) ;  /* 0x00000004002c9947 */ /* 0x000fea0005800000 */
[----:B------:R-:W-:-:S04]  /*5060*/  LOP3.LUT P3, RZ, R43, 0x7fffffff, RZ, 0xc0, !PT ;  /* 0x7fffffff2bff7812 */ /* 0x000fc8000786c0ff */
[----:B------:R-:W-:-:S13]  /*5070*/  PLOP3.LUT P1, PT, P1, P3, PT, 0x2f, 0xf2 ;  /* 0x0000000000f2781c */ /* 0x000fda0000f26577 */
[----:B------:R-:W-:Y:S05]  /*5080*/  @P1 BRA `(.L_x_73) ;  /* 0x0000000400181947 */ /* 0x000fea0003800000 */
[----:B------:R-:W-:-:S04]  /*5090*/  LOP3.LUT P1, RZ, R3, 0x7fffffff, RZ, 0xc0, !PT ;  /* 0x7fffffff03ff7812 */ /* 0x000fc8000782c0ff */
[----:B------:R-:W-:-:S13]  /*50a0*/  PLOP3.LUT P0, PT, P0, P1, PT, 0x2f, 0xf2 ;  /* 0x0000000000f2781c */ /* 0x000fda0000702577 */
[----:B------:R-:W-:Y:S05]  /*50b0*/  @P0 BRA `(.L_x_74) ;  /* 0x0000000400000947 */ /* 0x000fea0003800000 */
[----:B------:R-:W-:Y:S02]  /*50c0*/  ISETP.GE.AND P0, PT, R42, RZ, PT ;  /* 0x000000ff2a00720c */ /* 0x000fe40003f06270 */
[----:B------:R-:W-:-:S11]  /*50d0*/  ISETP.GE.AND P1, PT, R41, RZ, PT ;  /* 0x000000ff2900720c */ /* 0x000fd60003f26270 */
[----:B------:R-:W-:Y:S01]  /*50e0*/  @P0 MOV R33, RZ ;  /* 0x000000ff00210202 */ /* 0x000fe20000000f00 */
[----:B------:R-:W-:Y:S01]  /*50f0*/  @!P0 FFMA R43, R0, 1.84467440737095516160e+19, RZ ;  /* 0x5f800000002b8823 */ /* 0x000fe200000000ff */
[----:B------:R-:W-:Y:S01]  /*5100*/  @!P0 MOV R33, 0xffffffc0 ;  /* 0xffffffc000218802 */ /* 0x000fe20000000f00 */
[----:B------:R-:W-:-:S03]  /*5110*/  @!P1 FFMA R3, R3, 1.84467440737095516160e+19, RZ ;  /* 0x5f80000003039823 */ /* 0x000fc600000000ff */
[----:B------:R-:W-:-:S07]  /*5120*/  @!P1 IADD3 R33, PT, PT, R33, 0x40, RZ ;  /* 0x0000004021219810 */ /* 0x000fce0007ffe0ff */
.L_x_70:
[----:B------:R-:W-:Y:S01]  /*5130*/  LEA R50, R21, 0xc0800000, 0x17 ;  /* 0xc080000015327811 */ /* 0x000fe200078eb8ff */
[----:B------:R-:W-:Y:S01]  /*5140*/  BSSY.RECONVERGENT B4, `(.L_x_75) ;  /* 0x0000036000047945 */ /* 0x000fe20003800200 */
[----:B------:R-:W-:Y:S02]  /*5150*/  IADD3 R40, PT, PT, R40, -0x7f, RZ ;  /* 0xffffff8128287810 */ /* 0x000fe40007ffe0ff */
[----:B------:R-:W-:-:S03]  /*5160*/  IADD3 R50, PT, PT, -R50, R3, RZ ;  /* 0x0000000332327210 */ /* 0x000fc60007ffe1ff */
[----:B------:R-:W-:Y:S01]  /*5170*/  IMAD R0, R40, -0x800000, R43 ;  /* 0xff80000028007824 */ /* 0x000fe200078e022b */
[----:B------:R-:W0:Y:S01]  /*5180*/  MUFU.RCP R42, R50 ;  /* 0x00000032002a7308 */ /* 0x000e220000001000 */
[----:B------:R-:W-:Y:S01]  /*5190*/  FADD.FTZ R3, -R50, -RZ ;  /* 0x800000ff32037221 */ /* 0x000fe20000010100 */
[----:B------:R-:W-:-:S04]  /*51a0*/  IADD3 R40, PT, PT, R40, 0x7f, -R21 ;  /* 0x0000007f28287810 */ /* 0x000fc80007ffe815 */
[----:B------:R-:W-:Y:S01]  /*51b0*/  IADD3 R33, PT, PT, R40, R33, RZ ;  /* 0x0000002128217210 */ /* 0x000fe20007ffe0ff */
[----:B0-----:R-:W-:-:S04]  /*51c0*/  FFMA R41, R42, R3, 1 ;  /* 0x3f8000002a297423 */ /* 0x001fc80000000003 */
[----:B------:R-:W-:-:S04]  /*51d0*/  FFMA R41, R42, R41, R42 ;  /* 0x000000292a297223 */ /* 0x000fc8000000002a */
[----:B------:R-:W-:-:S04]  /*51e0*/  FFMA R42, R0, R41, RZ ;  /* 0x00000029002a7223 */ /* 0x000fc800000000ff */
[----:B------:R-:W-:-:S04]  /*51f0*/  FFMA R43, R3, R42, R0 ;  /* 0x0000002a032b7223 */ /* 0x000fc80000000000 */
[----:B------:R-:W-:-:S04]  /*5200*/  FFMA R42, R41, R43, R42 ;  /* 0x0000002b292a7223 */ /* 0x000fc8000000002a */
[----:B------:R-:W-:-:S04]  /*5210*/  FFMA R3, R3, R42, R0 ;  /* 0x0000002a03037223 */ /* 0x000fc80000000000 */
[----:B------:R-:W-:-:S05]  /*5220*/  FFMA R0, R41, R3, R42 ;  /* 0x0000000329007223 */ /* 0x000fca000000002a */
[----:B------:R-:W-:-:S04]  /*5230*/  SHF.R.U32.HI R21, RZ, 0x17, R0 ;  /* 0x00000017ff157819 */ /* 0x000fc80000011600 */
[----:B------:R-:W-:-:S04]  /*5240*/  LOP3.LUT R40, R21, 0xff, RZ, 0xc0, !PT ;  /* 0x000000ff15287812 */ /* 0x000fc800078ec0ff */
[----:B------:R-:W-:-:S04]  /*5250*/  IADD3 R21, PT, PT, R40, R33, RZ ;  /* 0x0000002128157210 */ /* 0x000fc80007ffe0ff */
[----:B------:R-:W-:-:S04]  /*5260*/  IADD3 R40, PT, PT, R21, -0x1, RZ ;  /* 0xffffffff15287810 */ /* 0x000fc80007ffe0ff */
[----:B------:R-:W-:-:S13]  /*5270*/  ISETP.GE.U32.AND P0, PT, R40, 0xfe, PT ;  /* 0x000000fe2800780c */ /* 0x000fda0003f06070 */
[----:B------:R-:W-:Y:S05]  /*5280*/  @!P0 BRA `(.L_x_76) ;  /* 0x0000000000808947 */ /* 0x000fea0003800000 */
[----:B------:R-:W-:-:S13]  /*5290*/  ISETP.GT.AND P0, PT, R21, 0xfe, PT ;  /* 0x000000fe1500780c */ /* 0x000fda0003f04270 */
[----:B------:R-:W-:Y:S05]  /*52a0*/  @P0 BRA `(.L_x_77) ;  /* 0x00000000006c0947 */ /* 0x000fea0003800000 */
[----:B------:R-:W-:-:S13]  /*52b0*/  ISETP.GE.AND P0, PT, R21, 0x1, PT ;  /* 0x000000011500780c */ /* 0x000fda0003f06270 */
[----:B------:R-:W-:Y:S05]  /*52c0*/  @P0 BRA `(.L_x_78) ;  /* 0x0000000000740947 */ /* 0x000fea0003800000 */
[----:B------:R-:W-:Y:S02]  /*52d0*/  ISETP.GE.AND P0, PT, R21, -0x18, PT ;  /* 0xffffffe81500780c */ /* 0x000fe40003f06270 */
[----:B------:R-:W-:-:S11]  /*52e0*/  LOP3.LUT R0, R0, 0x80000000, RZ, 0xc0, !PT ;  /* 0x8000000000007812 */ /* 0x000fd600078ec0ff */
[----:B------:R-:W-:Y:S05]  /*52f0*/  @!P0 BRA `(.L_x_78) ;  /* 0x0000000000688947 */ /* 0x000fea0003800000 */
[CCC-:B------:R-:W-:Y:S01]  /*5300*/  FFMA.RZ R33, R41.reuse, R3.reuse, R42.reuse ;  /* 0x0000000329217223 */ /* 0x1c0fe2000000c02a */
[CCC-:B------:R-:W-:Y:S01]  /*5310*/  FFMA.RP R40, R41.reuse, R3.reuse, R42.reuse ;  /* 0x0000000329287223 */ /* 0x1c0fe2000000802a */
[----:B------:R-:W-:Y:S01]  /*5320*/  FFMA.RM R41, R41, R3, R42 ;  /* 0x0000000329297223 */ /* 0x000fe2000000402a */
[----:B------:R-:W-:Y:S02]  /*5330*/  IADD3 R3, PT, PT, R21, 0x20, RZ ;  /* 0x0000002015037810 */ /* 0x000fe40007ffe0ff */
[----:B------:R-:W-:Y:S02]  /*5340*/  LOP3.LUT R33, R33, 0x7fffff, RZ, 0xc0, !PT ;  /* 0x007fffff21217812 */ /* 0x000fe400078ec0ff */
[----:B------:R-:W-:Y:S02]  /*5350*/  ISETP.NE.AND P3, PT, R21, RZ, PT ;  /* 0x000000ff1500720c */ /* 0x000fe40003f65270 */
[----:B------:R-:W-:Y:S02]  /*5360*/  LOP3.LUT R42, R33, 0x800000, RZ, 0xfc, !PT ;  /* 0x00800000212a7812 */ /* 0x000fe400078efcff */
[----:B------:R-:W-:-:S02]  /*5370*/  ISETP.NE.AND P1, PT, R21, RZ, PT ;  /* 0x000000ff1500720c */ /* 0x000fc40003f25270 */
[----:B------:R-:W-:Y:S02]  /*5380*/  IADD3 R21, PT, PT, -R21, RZ, RZ ;  /* 0x000000ff15157210 */ /* 0x000fe40007ffe1ff */
[----:B------:R-:W-:Y:S02]  /*5390*/  SHF.L.U32 R3, R42, R3, RZ ;  /* 0x000000032a037219 */ /* 0x000fe400000006ff */
[----:B------:R-:W-:Y:S02]  /*53a0*/  FSETP.NEU.FTZ.AND P0, PT, R40, R41, PT ;  /* 0x000000292800720b */ /* 0x000fe40003f1d000 */
[----:B------:R-:W-:Y:S02]  /*53b0*/  SEL R21, R21, RZ, P3 ;  /* 0x000000ff15157207 */ /* 0x000fe40001800000 */
[----:B------:R-:W-:Y:S02]  /*53c0*/  ISETP.NE.AND P1, PT, R3, RZ, P1 ;  /* 0x000000ff0300720c */ /* 0x000fe40000f25270 */
[----:B------:R-:W-:-:S02]  /*53d0*/  SHF.R.U32.HI R42, RZ, R21, R42 ;  /* 0x00000015ff2a7219 */ /* 0x000fc4000001162a */
[----:B------:R-:W-:Y:S02]  /*53e0*/  PLOP3.LUT P0, PT, P0, P1, PT, 0xf8, 0x8f ;  /* 0x00000000008f781c */ /* 0x000fe40000703f70 */
[----:B------:R-:W-:Y:S02]  /*53f0*/  SHF.R.U32.HI R21, RZ, 0x1, R42 ;  /* 0x00000001ff157819 */ /* 0x000fe4000001162a */
[----:B------:R-:W-:-:S04]  /*5400*/  SEL R40, RZ, 0x1, !P0 ;  /* 0x00000001ff287807 */ /* 0x000fc80004000000 */
[----:B------:R-:W-:-:S04]  /*5410*/  LOP3.LUT R3, R40, 0x1, R21, 0xf8, !PT ;  /* 0x0000000128037812 */ /* 0x000fc800078ef815 */
[----:B------:R-:W-:-:S04]  /*5420*/  LOP3.LUT R42, R3, R42, RZ, 0xc0, !PT ;  /* 0x0000002a032a7212 */ /* 0x000fc800078ec0ff */
[----:B------:R-:W-:-:S04]  /*5430*/  IADD3 R21, PT, PT, R21, R42, RZ ;  /* 0x0000002a15157210 */ /* 0x000fc80007ffe0ff */
[----:B------:R-:W-:Y:S01]  /*5440*/  LOP3.LUT R0, R21, R0, RZ, 0xfc, !PT ;  /* 0x0000000015007212 */ /* 0x000fe200078efcff */
[----:B------:R-:W-:Y:S06]  /*5450*/  BRA `(.L_x_78) ;  /* 0x0000000000107947 */ /* 0x000fec0003800000 */
.L_x_77:
[----:B------:R-:W-:-:S04]  /*5460*/  LOP3.LUT R0, R0, 0x80000000, RZ, 0xc0, !PT ;  /* 0x8000000000007812 */ /* 0x000fc800078ec0ff */
[----:B------:R-:W-:Y:S01]  /*5470*/  LOP3.LUT R0, R0, 0x7f800000, RZ, 0xfc, !PT ;  /* 0x7f80000000007812 */ /* 0x000fe200078efcff */
[----:B------:R-:W-:Y:S06]  /*5480*/  BRA `(.L_x_78) ;  /* 0x0000000000047947 */ /* 0x000fec0003800000 */
.L_x_76:
[----:B------:R-:W-:-:S07]  /*5490*/  LEA R0, R33, R0, 0x17 ;  /* 0x0000000021007211 */ /* 0x000fce00078eb8ff */
.L_x_78:
[----:B------:R-:W-:Y:S05]  /*54a0*/  BSYNC.RECONVERGENT B4 ;  /* 0x0000000000047941 */ /* 0x000fea0003800200 */
.L_x_75:
[----:B------:R-:W-:Y:S05]  /*54b0*/  BRA `(.L_x_79) ;  /* 0x0000000000207947 */ /* 0x000fea0003800000 */
.L_x_74:
[----:B------:R-:W-:-:S04]  /*54c0*/  LOP3.LUT R3, R3, 0x80000000, R43, 0x48, !PT ;  /* 0x8000000003037812 */ /* 0x000fc800078e482b */
[----:B------:R-:W-:Y:S01]  /*54d0*/  LOP3.LUT R0, R3, 0x7f800000, RZ, 0xfc, !PT ;  /* 0x7f80000003007812 */ /* 0x000fe200078efcff */
[----:B------:R-:W-:Y:S06]  /*54e0*/  BRA `(.L_x_79) ;  /* 0x0000000000147947 */ /* 0x000fec0003800000 */
.L_x_73:
[----:B------:R-:W-:Y:S01]  /*54f0*/  LOP3.LUT R0, R3, 0x80000000, R43, 0x48, !PT ;  /* 0x8000000003007812 */ /* 0x000fe200078e482b */
[----:B------:R-:W-:Y:S06]  /*5500*/  BRA `(.L_x_79) ;  /* 0x00000000000c7947 */ /* 0x000fec0003800000 */
.L_x_72:
[----:B------:R-:W0:Y:S01]  /*5510*/  MUFU.RSQ R0, -QNAN ;  /* 0xffc0000000007908 */ /* 0x000e220000001400 */
[----:B------:R-:W-:Y:S05]  /*5520*/  BRA `(.L_x_79) ;  /* 0x0000000000047947 */ /* 0x000fea0003800000 */
.L_x_71:
[----:B------:R-:W-:-:S07]  /*5530*/  FADD.FTZ R0, R0, R3 ;  /* 0x0000000300007221 */ /* 0x000fce0000010000 */
.L_x_79:
[----:B------:R-:W-:Y:S05]  /*5540*/  BSYNC.RECONVERGENT B3 ;  /* 0x0000000000037941 */ /* 0x000fea0003800200 */
.L_x_69:
[----:B------:R-:W-:-:S04]  /*5550*/  HFMA2 R33, -RZ, RZ, 0, 0 ;  /* 0x00000000ff217431 */ /* 0x000fc800000001ff */
[----:B0-----:R-:W-:Y:S05]  /*5560*/  RET.REL.NODEC R32 `(di_many_series_one_param_f32) ;  /* 0xffffffa820a47950 */ /* 0x001fea0003c3ffff */
.L_x_80:
[----:B------:R-:W-:-:S00]  /*5570*/  BRA `(.L_x_80) ;  /* 0xfffffffc00fc7947 */ /* 0x000fc0000383ffff */
[----:B------:R-:W-:-:S00]  /*5580*/  NOP ;  /* 0x0000000000007918 */ /* 0x000fc00000000000 */
[----:B------:R-:W-:-:S00]  /*5590*/  NOP ;  /* 0x0000000000007918 */ /* 0x000fc00000000000 */
[----:B------:R-:W-:-:S00]  /*55a0*/  NOP ;  /* 0x0000000000007918 */ /* 0x000fc00000000000 */
[----:B------:R-:W-:-:S00]  /*55b0*/  NOP ;  /* 0x0000000000007918 */ /* 0x000fc00000000000 */
[----:B------:R-:W-:-:S00]  /*55c0*/  NOP ;  /* 0x0000000000007918 */ /* 0x000fc00000000000 */
[----:B------:R-:W-:-:S00]  /*55d0*/  NOP ;  /* 0x0000000000007918 */ /* 0x000fc00000000000 */
[----:B------:R-:W-:-:S00]  /*55e0*/  NOP ;  /* 0x0000000000007918 */ /* 0x000fc00000000000 */
[----:B------:R-:W-:-:S00]  /*55f0*/  NOP ;  /* 0x0000000000007918 */ /* 0x000fc00000000000 */
.L_x_158:


//--------------------- .text.di_batch_from_precomputed_f32 --------------------------
	.section	.text.di_batch_from_precomputed_f32,"ax",@progbits
	.align	128
        .global         di_batch_from_precomputed_f32
        .type           di_batch_from_precomputed_f32,@function
        .size           di_batch_from_precomputed_f32,(.L_x_160 - di_batch_from_precomputed_f32)
        .other          di_batch_from_precomputed_f32,@"STO_CUDA_ENTRY STV_DEFAULT"
di_batch_from_precomputed_f32:
.text.di_batch_from_precomputed_f32:
[----:B------:R-:W-:Y:S08]  /*0000*/  LDC R1, c[0x0][0x37c] ;  /* 0x0000df00ff017b82 */ /* 0x000ff00000000800 */
[----:B------:R-:W0:Y:S08]  /*0010*/  S2UR UR6, SR_CTAID.X ;  /* 0x00000000000679c3 */ /* 0x000e300000002500 */
[----:B------:R-:W0:Y:S02]  /*0020*/  LDC R0, c[0x0][0x3b0] ;  /* 0x0000ec00ff007b82 */ /* 0x000e240000000800 */
[----:B0-----:R-:W-:-:S13]  /*0030*/  ISETP.LE.AND P0, PT, R0, UR6, PT ;  /* 0x0000000600007c0c */ /* 0x001fda000bf03270 */
[----:B------:R-:W-:Y:S05]  /*0040*/  @P0 EXIT ;  /* 0x000000000000094d */ /* 0x000fea0003800000 */
[----:B------:R-:W0:Y:S01]  /*0050*/  S2R R12, SR_TID.X ;  /* 0x00000000000c7919 */ /* 0x000e220000002100 */
[----:B------:R-:W1:Y:S01]  /*0060*/  S2UR UR5, SR_CgaCtaId ;  /* 0x00000000000579c3 */ /* 0x000e620000008800 */
[----:B------:R-:W2:Y:S01]  /*0070*/  LDCU UR10, c[0x0][0x3ac] ;  /* 0x00007580ff0a77ac */ /* 0x000ea20008000800 */
[----:B------:R-:W-:Y:S01]  /*0080*/  IMAD.U32 R11, RZ, RZ, UR6 ;  /* 0x00000006ff0b7e24 */ /* 0x000fe2000f8e00ff */
[----:B------:R-:W-:Y:S01]  /*0090*/  UMOV UR4, 0x400 ;  /* 0x0000040000047882 */ /* 0x000fe20000000000 */
[----:B------:R-:W3:Y:S01]  /*00a0*/  LDCU UR7, c[0x0][0x360] ;  /* 0x00006c00ff0777ac */ /* 0x000ee20008000800 */
[----:B------:R-:W4:Y:S01]  /*00b0*/  LDCU.64 UR8, c[0x0][0x358] ;  /* 0x00006b00ff0877ac */ /* 0x000f220008000a00 */
[----:B-1----:R-:W-:Y:S01]  /*00c0*/  ULEA UR4, UR5, UR4, 0x18 ;  /* 0x0000000405047291 */ /* 0x002fe2000f8ec0ff */
[C---:B0-----:R-:W-:Y:S02]  /*00d0*/  SHF.L.U32 R9, R12.reuse, 0x2, RZ ;  /* 0x000000020c097819 */ /* 0x041fe400000006ff */
[----:B--2---:R-:W-:-:S02]  /*00e0*/  IADD3.X R10, PT, PT, R12, UR10, RZ, PT, !PT ;  /* 0x0000000a0c0a7c10 */ /* 0x004fc4000bffe4ff */
[----:B------:R-:W-:Y:S02]  /*00f0*/  LOP3.LUT R9, R9, 0x7c, RZ, 0xc0, !PT ;  /* 0x0000007c09097812 */ /* 0x000fe400078ec0ff */
[----:B---34-:R-:W-:-:S07]  /*0100*/  LEA.HI R8, R12, UR4, RZ, 0x1d ;  /* 0x000000040c087c11 */ /* 0x018fce000f8fe8ff */
.L_x_108:
[----:B--2---:R-:W0:Y:S08]  /*0110*/  LDC.64 R4, c[0x0][0x3a0] ;  /* 0x0000e800ff047b82 */ /* 0x004e300000000a00 */
[----:B-1----:R-:W1:Y:S08]  /*0120*/  LDC.64 R2, c[0x0][0x398] ;  /* 0x0000e600ff027b82 */ /* 0x002e700000000a00 */
[----:B------:R-:W2:Y:S01]  /*0130*/  LDC R7, c[0x0][0x3a8] ;  /* 0x0000ea00ff077b82 */ /* 0x000ea20000000800 */
[----:B0-----:R-:W-:-:S05]  /*0140*/  IMAD.WIDE R4, R11, 0x4, R4 ;  /* 0x000000040b047825 */ /* 0x001fca00078e0204 */
[----:B------:R-:W2:Y:S01]  /*0150*/  LDG.E.CONSTANT R24, desc[UR8][R4.64] ;  /* 0x0000000804187981 */ /* 0x000ea2000c1e9900 */
[----:B-1----:R-:W-:-:S06]  /*0160*/  IMAD.WIDE R2, R11, 0x4, R2 ;  /* 0x000000040b027825 */ /* 0x002fcc00078e0202 */
[----:B---3--:R-:W3:Y:S01]  /*0170*/  LDG.E.CONSTANT R2, desc[UR8][R2.64] ;  /* 0x0000000802027981 */ /* 0x008ee2000c1e9900 */
[----:B--2---:R-:W-:-:S04]  /*0180*/  ISETP.GE.AND P0, PT, R24, R7, PT ;  /* 0x000000071800720c */ /* 0x004fc80003f06270 */
[----:B------:R-:W-:-:S04]  /*0190*/  ISETP.LT.OR P0, PT, R24, RZ, P0 ;  /* 0x000000ff1800720c */ /* 0x000fc80000701670 */
[----:B---3--:R-:W-:-:S13]  /*01a0*/  ISETP.LT.OR P0, PT, R2, 0x1, P0 ;  /* 0x000000010200780c */ /* 0x008fda0000701670 */
[----:B----4-:R-:W-:Y:S05]  /*01b0*/  @P0 BRA `(.L_x_81) ;  /* 0x0000001000880947 */ /* 0x010fea0003800000 */
[----:B------:R-:W-:-:S04]  /*01c0*/  I2FP.F32.U32 R5, R2 ;  /* 0x0000000200057245 */ /* 0x000fc80000201000 */
[----:B------:R-:W-:-:S04]  /*01d0*/  IADD3 R0, PT, PT, R5, 0x1800000, RZ ;  /* 0x0180000005007810 */ /* 0x000fc80007ffe0ff */
[----:B------:R-:W-:-:S04]  /*01e0*/  LOP3.LUT R0, R0, 0x7f800000, RZ, 0xc0, !PT ;  /* 0x7f80000000007812 */ /* 0x000fc800078ec0ff */
[----:B------:R-:W-:-:S13]  /*01f0*/  ISETP.GT.U32.AND P0, PT, R0, 0x1ffffff, PT ;  /* 0x01ffffff0000780c */ /* 0x000fda0003f04070 */
[----:B------:R-:W-:Y:S05]  /*0200*/  @P0 BRA `(.L_x_82) ;  /* 0x0000000000100947 */ /* 0x000fea0003800000 */
[----:B------:R-:W-:-:S07]  /*0210*/  MOV R4, 0x230 ;  /* 0x0000023000047802 */ /* 0x000fce0000000f00 */
[----:B------:R-:W-:Y:S05]  /*0220*/  CALL.REL.NOINC `($__internal_2_$__cuda_sm20_rcp_rn_f32_slowpath) ;  /* 0x0000001c00847944 */ /* 0x000fea0003c00000 */
[----:B------:R-:W-:Y:S01]  /*0230*/  IMAD.MOV.U32 R16, RZ, RZ, R3 ;  /* 0x000000ffff107224 */ /* 0x000fe200078e0003 */
[----:B------:R-:W-:Y:S06]  /*0240*/  BRA `(.L_x_83) ;  /* 0x0000000000107947 */ /* 0x000fec0003800000 */
.L_x_82:
[----:B------:R-:W0:Y:S02]  /*0250*/  MUFU.RCP R16, R5 ;  /* 0x0000000500107308 */ /* 0x000e240000001000 */
[----:B0-----:R-:W-:-:S04]  /*0260*/  FFMA R0, R5, R16, -1 ;  /* 0xbf80000005007423 */ /* 0x001fc80000000010 */
[----:B------:R-:W-:-:S04]  /*0270*/  FADD.FTZ R3, -R0, -RZ ;  /* 0x800000ff00037221 */ /* 0x000fc80000010100 */
[----:B------:R-:W-:-:S07]  /*0280*/  FFMA R16, R16, R3, R16 ;  /* 0x0000000310107223 */ /* 0x000fce0000000010 */
.L_x_83:
[----:B------:R-:W0:Y:S02]  /*0290*/  LDCU.64 UR10, c[0x0][0x3a8] ;  /* 0x00007500ff0a77ac */ /* 0x000e240008000a00 */
[----:B0-----:R-:W-:-:S04]  /*02a0*/  IADD3 R13, PT, PT, R2, UR11, RZ ;  /* 0x0000000b020d7c10 */ /* 0x001fc8000fffe0ff */
[----:B------:R-:W-:-:S13]  /*02b0*/  ISETP.GT.AND P0, PT, R13, UR10, PT ;  /* 0x0000000a0d007c0c */ /* 0x000fda000bf04270 */
[----:B------:R-:W-:Y:S05]  /*02c0*/  @!P0 BRA `(.L_x_84) ;  /* 0x0000000000488947 */ /* 0x000fea0003800000 */
[----:B------:R-:W-:Y:S01]  /*02d0*/  ISETP.GE.AND P0, PT, R12, UR10, PT ;  /* 0x0000000a0c007c0c */ /* 0x000fe2000bf06270 */
[----:B------:R-:W-:-:S12]  /*02e0*/  BSSY.RECONVERGENT B0, `(.L_x_85) ;  /* 0x000000e000007945 */ /* 0x000fd80003800200 */
[----:B------:R-:W-:Y:S05]  /*02f0*/  @P0 BRA `(.L_x_86) ;  /* 0x0000000000300947 */ /* 0x000fea0003800000 */
[----:B------:R-:W0:Y:S01]  /*0300*/  LDC.64 R6, c[0x0][0x3b8] ;  /* 0x0000ee00ff067b82 */ /* 0x000e220000000a00 */
[----:B------:R-:W-:Y:S01]  /*0310*/  IMAD.MOV.U32 R0, RZ, RZ, R12 ;  /* 0x000000ffff007224 */ /* 0x000fe200078e000c */
[----:B------:R-:W-:-:S06]  /*0320*/  MOV R13, 0x7fc00000 ;  /* 0x7fc00000000d7802 */ /* 0x000fcc0000000f00 */
[----:B------:R-:W1:Y:S02]  /*0330*/  LDC.64 R14, c[0x0][0x3c0] ;  /* 0x0000f000ff0e7b82 */ /* 0x000e640000000a00 */
.L_x_87:
[----:B--2---:R-:W-:Y:S02]  /*0340*/  IMAD R5, R11, UR10, R0 ;  /* 0x0000000a0b057c24 */ /* 0x004fe4000f8e0200 */
[----:B------:R-:W-:Y:S02]  /*0350*/  VIADD R0, R0, UR7 ;  /* 0x0000000700007c36 */ /* 0x000fe40008000000 */
[----:B0-----:R-:W-:-:S03]  /*0360*/  IMAD.WIDE R2, R5, 0x4, R6 ;  /* 0x0000000405027825 */ /* 0x001fc600078e0206 */
[----:B------:R-:W-:Y:S01]  /*0370*/  ISETP.GE.AND P0, PT, R0, UR10, PT ;  /* 0x0000000a00007c0c */ /* 0x000fe2000bf06270 */
[----:B-1----:R-:W-:Y:S01]  /*0380*/  IMAD.WIDE R4, R5, 0x4, R14 ;  /* 0x0000000405047825 */ /* 0x002fe200078e020e */
[----:B------:R2:W-:Y:S04]  /*0390*/  STG.E desc[UR8][R2.64], R13 ;  /* 0x0000000d02007986 */ /* 0x0005e8000c101908 */
[----:B------:R2:W-:Y:S07]  /*03a0*/  STG.E desc[UR8][R4.64], R13 ;  /* 0x0000000d04007986 */ /* 0x0005ee000c101908 */
[----:B------:R-:W-:Y:S05]  /*03b0*/  @!P0 BRA `(.L_x_87) ;  /* 0xfffffffc00e08947 */ /* 0x000fea000383ffff */
.L_x_86:
[----:B------:R-:W-:Y:S05]  /*03c0*/  BSYNC.RECONVERGENT B0 ;  /* 0x0000000000007941 */ /* 0x000fea0003800200 */
.L_x_85:
[----:B------:R-:W-:Y:S06]  /*03d0*/  BAR.SYNC.DEFER_BLOCKING 0x0 ;  /* 0x0000000000007b1d */ /* 0x000fec0000010000 */
[----:B------:R-:W-:Y:S05]  /*03e0*/  BRA `(.L_x_81) ;  /* 0x0000000c00fc7947 */ /* 0x000fea0003800000 */
.L_x_84:
[----:B------:R-:W-:Y:S01]  /*03f0*/  ISETP.GE.AND P0, PT, R12, R24, PT ;  /* 0x000000180c00720c */ /* 0x000fe20003f06270 */
[----:B------:R-:W-:Y:S01]  /*0400*/  BSSY.RECONVERGENT B0, `(.L_x_88) ;  /* 0x0000011000007945 */ /* 0x000fe20003800200 */
[----:B------:R-:W-:Y:S01]  /*0410*/  HFMA2 R0, -RZ, RZ, 0, 0 ;  /* 0x00000000ff007431 */ /* 0x000fe200000001ff */
[----:B------:R-:W-:Y:S02]  /*0420*/  ISETP.GE.AND P1, PT, R10, R13, PT ;  /* 0x0000000d0a00720c */ /* 0x000fe40003f26270 */
[----:B------:R-:W-:-:S08]  /*0430*/  CS2R R2, SRZ ;  /* 0x0000000000027805 */ /* 0x000fd0000001ff00 */
[----:B------:R-:W-:Y:S05]  /*0440*/  @P0 BRA `(.L_x_89) ;  /* 0x0000000000300947 */ /* 0x000fea0003800000 */
[----:B------:R-:W0:Y:S01]  /*0450*/  LDC.64 R14, c[0x0][0x3b8] ;  /* 0x0000ee00ff0e7b82 */ /* 0x000e220000000a00 */
[----:B------:R-:W-:Y:S01]  /*0460*/  IMAD.MOV.U32 R17, RZ, RZ, R12 ;  /* 0x000000ffff117224 */ /* 0x000fe200078e000c */
[----:B------:R-:W-:-:S06]  /*0470*/  MOV R21, 0x7fc00000 ;  /* 0x7fc0000000157802 */ /* 0x000fcc0000000f00 */
[----:B------:R-:W1:Y:S02]  /*0480*/  LDC.64 R18, c[0x0][0x3c0] ;  /* 0x0000f000ff127b82 */ /* 0x000e640000000a00 */
.L_x_90:
[----:B--2---:R-:W-:Y:S02]  /*0490*/  IMAD R7, R11, UR10, R17 ;  /* 0x0000000a0b077c24 */ /* 0x004fe4000f8e0211 */
[----:B------:R-:W-:Y:S02]  /*04a0*/  VIADD R17, R17, UR7 ;  /* 0x0000000711117c36 */ /* 0x000fe40008000000 */
[----:B0-----:R-:W-:-:S03]  /*04b0*/  IMAD.WIDE R4, R7, 0x4, R14 ;  /* 0x0000000407047825 */ /* 0x001fc600078e020e */
[----:B------:R-:W-:Y:S01]  /*04c0*/  ISETP.GE.AND P0, PT, R17, R24, PT ;  /* 0x000000181100720c */ /* 0x000fe20003f06270 */
[----:B-1----:R-:W-:Y:S01]  /*04d0*/  IMAD.WIDE R6, R7, 0x4, R18 ;  /* 0x0000000407067825 */ /* 0x002fe200078e0212 */
[----:B------:R2:W-:Y:S04]  /*04e0*/  STG.E desc[UR8][R4.64], R21 ;  /* 0x0000001504007986 */ /* 0x0005e8000c101908 */
[----:B------:R2:W-:Y:S07]  /*04f0*/  STG.E desc[UR8][R6.64], R21 ;  /* 0x0000001506007986 */ /* 0x0005ee000c101908 */
[----:B------:R-:W-:Y:S05]  /*0500*/  @!P0 BRA `(.L_x_90) ;  /* 0xfffffffc00e08947 */ /* 0x000fea000383ffff */
.L_x_89:
[----:B------:R-:W-:Y:S05]  /*0510*/  BSYNC.RECONVERGENT B0 ;  /* 0x0000000000007941 */ /* 0x000fea0003800200 */
.L_x_88:
[----:B------:R-:W-:Y:S06]  /*0520*/  BAR.SYNC.DEFER_BLOCKING 0x0 ;  /* 0x0000000000007b1d */ /* 0x000fec0000010000 */
[----:B------:R-:W-:Y:S04]  /*0530*/  BSSY.RECONVERGENT B0, `(.L_x_91) ;  /* 0x0000014000007945 */ /* 0x000fe80003800200 */
[----:B------:R-:W-:Y:S05]  /*0540*/  @P1 BRA `(.L_x_92) ;  /* 0x0000000000481947 */ /* 0x000fea0003800000 */
[----:B--2---:R-:W0:Y:S01]  /*0550*/  LDC.64 R4, c[0x0][0x390] ;  /* 0x0000e400ff047b82 */ /* 0x004e220000000a00 */
[----:B------:R-:W-:Y:S01]  /*0560*/  MOV R0, RZ ;  /* 0x000000ff00007202 */ /* 0x000fe20000000f00 */
[----:B------:R-:W-:Y:S01]  /*0570*/  IMAD.MOV.U32 R17, RZ, RZ, R10 ;  /* 0x000000ffff117224 */ /* 0x000fe200078e000a */
[----:B------:R-:W-:-:S05]  /*0580*/  CS2R R2, SRZ ;  /* 0x0000000000027805 */ /* 0x000fca000001ff00 */
[----:B------:R-:W1:Y:S08]  /*0590*/  LDC.64 R6, c[0x0][0x380] ;  /* 0x0000e000ff067b82 */ /* 0x000e700000000a00 */
[----:B------:R-:W2:Y:S02]  /*05a0*/  LDC.64 R14, c[0x0][0x388] ;  /* 0x0000e200ff0e7b82 */ /* 0x000ea40000000a00 */
.L_x_93:
[----:B-1----:R-:W-:-:S04]  /*05b0*/  IMAD.WIDE R22, R17, 0x4, R6 ;  /* 0x0000000411167825 */ /* 0x002fc800078e0206 */
[C---:B--2---:R-:W-:Y:S02]  /*05c0*/  IMAD.WIDE R20, R17.reuse, 0x4, R14 ;  /* 0x0000000411147825 */ /* 0x044fe400078e020e */
[----:B------:R-:W2:Y:S02]  /*05d0*/  LDG.E.CONSTANT R22, desc[UR8][R22.64] ;  /* 0x0000000816167981 */ /* 0x000ea4000c1e9900 */
[C---:B0-----:R-:W-:Y:S02]  /*05e0*/  IMAD.WIDE R18, R17.reuse, 0x4, R4 ;  /* 0x0000000411127825 */ /* 0x041fe400078e0204 */
[----:B------:R-:W3:Y:S04]  /*05f0*/  LDG.E.CONSTANT R21, desc[UR8][R20.64] ;  /* 0x0000000814157981 */ /* 0x000ee8000c1e9900 */
[----:B------:R-:W4:Y:S01]  /*0600*/  LDG.E.CONSTANT R19, desc[UR8][R18.64] ;  /* 0x0000000812137981 */ /* 0x000f22000c1e9900 */
[----:B------:R-:W-:-:S04]  /*0610*/  IADD3 R17, PT, PT, R17, UR7, RZ ;  /* 0x0000000711117c10 */ /* 0x000fc8000fffe0ff */
[----:B------:R-:W-:Y:S01]  /*0620*/  ISETP.GE.AND P0, PT, R17, R13, PT ;  /* 0x0000000d1100720c */ /* 0x000fe20003f06270 */
[----:B--2---:R-:W-:Y:S01]  /*0630*/  FADD R3, R22, R3 ;  /* 0x0000000316037221 */ /* 0x004fe20000000000 */
[----:B---3--:R-:W-:Y:S01]  /*0640*/  FADD R2, R21, R2 ;  /* 0x0000000215027221 */ /* 0x008fe20000000000 */
[----:B----4-:R-:W-:-:S10]  /*0650*/  FADD R0, R19, R0 ;  /* 0x0000000013007221 */ /* 0x010fd40000000000 */
[----:B------:R-:W-:Y:S05]  /*0660*/  @!P0 BRA `(.L_x_93) ;  /* 0xfffffffc00d08947 */ /* 0x000fea000383ffff */
.L_x_92:
[----:B------:R-:W-:Y:S05]  /*0670*/  BSYNC.RECONVERGENT B0 ;  /* 0x0000000000007941 */ /* 0x000fea0003800200 */
.L_x_91:
[----:B--2---:R-:W0:Y:S01]  /*0680*/  SHFL.DOWN PT, R4, R3, 0x10, 0x1f ;  /* 0x0a001f0003047f89 */ /* 0x004e2200000e0000 */
[----:B------:R-:W-:Y:S01]  /*0690*/  ISETP.GT.U32.AND P0, PT, R12, 0x1f, PT ;  /* 0x0000001f0c00780c */ /* 0x000fe20003f04070 */
[----:B------:R-:W-:Y:S01]  /*06a0*/  UIADD3 UR5, UPT, UPT, UR7, 0x1f, URZ ;  /* 0x0000001f07057890 */ /* 0x000fe2000fffe0ff */
[----:B------:R-:W-:Y:S01]  /*06b0*/  BSSY B0, `(.L_x_94) ;  /* 0x0000020000007945 */ /* 0x000fe20003800000 */
[----:B------:R-:W-:Y:S02]  /*06c0*/  IMAD.MOV.U32 R29, RZ, RZ, RZ ;  /* 0x000000ffff1d7224 */ /* 0x000fe400078e00ff */
[----:B------:R-:W-:Y:S01]  /*06d0*/  USHF.R.U32.HI UR6, URZ, 0x5, UR5 ;  /* 0x00000005ff067899 */ /* 0x000fe20008011605 */
[----:B0-----:R-:W-:-:S05]  /*06e0*/  FADD R5, R4, R3 ;  /* 0x0000000304057221 */ /* 0x001fca0000000000 */
[----:B------:R-:W0:Y:S02]  /*06f0*/  SHFL.DOWN PT, R4, R5, 0x8, 0x1f ;  /* 0x09001f0005047f89 */ /* 0x000e2400000e0000 */
[----:B0-----:R-:W-:-:S05]  /*0700*/  FADD R6, R5, R4 ;  /* 0x0000000405067221 */ /* 0x001fca0000000000 */
[----:B------:R-:W0:Y:S02]  /*0710*/  SHFL.DOWN PT, R7, R6, 0x4, 0x1f ;  /* 0x08801f0006077f89 */ /* 0x000e2400000e0000 */
[----:B0-----:R-:W-:-:S05]  /*0720*/  FADD R7, R6, R7 ;  /* 0x0000000706077221 */ /* 0x001fca0000000000 */
[----:B------:R-:W0:Y:S02]  /*0730*/  SHFL.DOWN PT, R4, R7, 0x2, 0x1f ;  /* 0x08401f0007047f89 */ /* 0x000e2400000e0000 */
[----:B0-----:R-:W-:Y:S01]  /*0740*/  FADD R13, R7, R4 ;  /* 0x00000004070d7221 */ /* 0x001fe20000000000 */
[----:B------:R-:W-:-:S04]  /*0750*/  LOP3.LUT R4, R12, 0x1f, RZ, 0xc0, !PT ;  /* 0x0000001f0c047812 */ /* 0x000fc800078ec0ff */
[----:B------:R-:W0:Y:S01]  /*0760*/  SHFL.DOWN PT, R14, R13, 0x1, 0x1f ;  /* 0x08201f000d0e7f89 */ /* 0x000e2200000e0000 */
[----:B------:R-:W-:Y:S01]  /*0770*/  ISETP.NE.AND P1, PT, R4, RZ, PT ;  /* 0x000000ff0400720c */ /* 0x000fe20003f25270 */
[----:B0-----:R-:W-:-:S12]  /*0780*/  FADD R3, R13, R14 ;  /* 0x0000000e0d037221 */ /* 0x001fd80000000000 */
[----:B------:R0:W-:Y:S01]  /*0790*/  @!P1 STS [R8], R3 ;  /* 0x0000000308009388 */ /* 0x0001e20000000800 */
[----:B------:R-:W-:Y:S06]  /*07a0*/  BAR.SYNC.DEFER_BLOCKING 0x0 ;  /* 0x0000000000007b1d */ /* 0x000fec0000010000 */
[----:B------:R-:W-:Y:S05]  /*07b0*/  @P0 BRA `(.L_x_95) ;  /* 0x00000000003c0947 */ /* 0x000fea0003800000 */
[----:B------:R-:W-:Y:S01]  /*07c0*/  ISETP.GE.U32.AND P2, PT, R4, UR6, PT ;  /* 0x0000000604007c0c */ /* 0x000fe2000bf46070 */
[----:B------:R-:W-:Y:S01]  /*07d0*/  HFMA2 R7, -RZ, RZ, 0, 0 ;  /* 0x00000000ff077431 */ /* 0x000fe200000001ff */
[----:B------:R-:W-:-:S11]  /*07e0*/  UMOV UR5, 0xffffffff ;  /* 0xffffffff00057882 */ /* 0x000fd60000000000 */
[----:B------:R1:W2:Y:S01]  /*07f0*/  @!P2 LDS R7, [R9+UR4] ;  /* 0x000000040907a984 */ /* 0x0002a20008000800 */
[----:B------:R-:W-:Y:S05]  /*0800*/  BRA.DIV UR5, `(.L_x_96) ;  /* 0x0000000e050c7947 */ /* 0x000fea000b800000 */
[----:B--2---:R-:W2:Y:S02]  /*0810*/  SHFL.DOWN PT, R14, R7, 0x10, 0x1f ;  /* 0x0a001f00070e7f89 */ /* 0x004ea400000e0000 */
[----:B--2---:R-:W-:-:S05]  /*0820*/  FADD R14, R14, R7 ;  /* 0x000000070e0e7221 */ /* 0x004fca0000000000 */
[----:B------:R-:W2:Y:S02]  /*0830*/  SHFL.DOWN PT, R13, R14, 0x8, 0x1f ;  /* 0x09001f000e0d7f89 */ /* 0x000ea400000e0000 */
[----:B--2---:R-:W-:-:S05]  /*0840*/  FADD R13, R14, R13 ;  /* 0x0000000d0e0d7221 */ /* 0x004fca0000000000 */
[----:B------:R-:W2:Y:S02]  /*0850*/  SHFL.DOWN PT, R18, R13, 0x4, 0x1f ;  /* 0x08801f000d127f89 */ /* 0x000ea400000e0000 */
[----:B--2---:R-:W-:-:S05]  /*0860*/  FADD R18, R13, R18 ;  /* 0x000000120d127221 */ /* 0x004fca0000000000 */
[----:B------:R-:W2:Y:S02]  /*0870*/  SHFL.DOWN PT, R15, R18, 0x2, 0x1f ;  /* 0x08401f00120f7f89 */ /* 0x000ea400000e0000 */
[----:B--2---:R-:W-:-:S05]  /*0880*/  FADD R15, R18, R15 ;  /* 0x0000000f120f7221 */ /* 0x004fca0000000000 */
[----:B------:R2:W3:Y:S02]  /*0890*/  SHFL.DOWN PT, R20, R15, 0x1, 0x1f ;  /* 0x08201f000f147f89 */ /* 0x0004e400000e0000 */
.L_x_114:
[----:B---3--:R-:W-:-:S07]  /*08a0*/  FADD R29, R15, R20 ;  /* 0x000000140f1d7221 */ /* 0x008fce0000000000 */
.L_x_95:
[----:B------:R-:W-:Y:S05]  /*08b0*/  BSYNC B0 ;  /* 0x0000000000007941 */ /* 0x000fea0003800000 */
.L_x_94:
[----:B------:R-:W-:-:S03]  /*08c0*/  UMOV UR5, 0xffffffff ;  /* 0xffffffff00057882 */ /* 0x000fc60000000000 */
[----:B------:R-:W-:Y:S05]  /*08d0*/  BRA.DIV UR5, `(.L_x_97) ;  /* 0x0000000e05687947 */ /* 0x000fea000b800000 */
[----:B0-----:R-:W0:Y:S02]  /*08e0*/  SHFL.DOWN PT, R3, R2, 0x10, 0x1f ;  /* 0x0a001f0002037f89 */ /* 0x001e2400000e0000 */
[----:B0-----:R-:W-:-:S05]  /*08f0*/  FADD R7, R3, R2 ;  /* 0x0000000203077221 */ /* 0x001fca0000000000 */
[----:B------:R-:W0:Y:S02]  /*0900*/  SHFL.DOWN PT, R14, R7, 0x8, 0x1f ;  /* 0x09001f00070e7f89 */ /* 0x000e2400000e0000 */
[----:B0-----:R-:W-:-:S05]  /*0910*/  FADD R14, R7, R14 ;  /* 0x0000000e070e7221 */ /* 0x001fca0000000000 */
[----:B------:R-:W0:Y:S02]  /*0920*/  SHFL.DOWN PT, R13, R14, 0x4, 0x1f ;  /* 0x08801f000e0d7f89 */ /* 0x000e2400000e0000 */
[----:B0-----:R-:W-:-:S05]  /*0930*/  FADD R13, R14, R13 ;  /* 0x0000000d0e0d7221 */ /* 0x001fca0000000000 */
[----:B------:R-:W0:Y:S02]  /*0940*/  SHFL.DOWN PT, R18, R13, 0x2, 0x1f ;  /* 0x08401f000d127f89 */ /* 0x000e2400000e0000 */
[----:B0-----:R-:W-:-:S05]  /*0950*/  FADD R18, R13, R18 ;  /* 0x000000120d127221 */ /* 0x001fca0000000000 */
[----:B--2---:R0:W2:Y:S02]  /*0960*/  SHFL.DOWN PT, R15, R18, 0x1, 0x1f ;  /* 0x08201f00120f7f89 */ /* 0x0040a400000e0000 */
.L_x_121:
[----:B--2---:R-:W-:Y:S01]  /*0970*/  FADD R15, R18, R15 ;  /* 0x0000000f120f7221 */ /* 0x004fe20000000000 */
[----:B------:R-:W-:Y:S05]  /*0980*/  WARPSYNC.ALL ;  /* 0x0000000000007948 */ /* 0x000fea0003800000 */
[----:B------:R2:W-:Y:S01]  /*0990*/  @!P1 STS [R8], R15 ;  /* 0x0000000f08009388 */ /* 0x0005e20000000800 */
[----:B------:R-:W-:Y:S01]  /*09a0*/  BSSY B0, `(.L_x_98) ;  /* 0x0000013000007945 */ /* 0x000fe20003800000 */
[----:B------:R-:W-:Y:S01]  /*09b0*/  IMAD.MOV.U32 R27, RZ, RZ, RZ ;  /* 0x000000ffff1b7224 */ /* 0x000fe200078e00ff */
[----:B------:R-:W-:Y:S06]  /*09c0*/  BAR.SYNC.DEFER_BLOCKING 0x0 ;  /* 0x0000000000007b1d */ /* 0x000fec0000010000 */
[----:B------:R-:W-:Y:S05]  /*09d0*/  @P0 BRA `(.L_x_99) ;  /* 0x00000000003c0947 */ /* 0x000fea0003800000 */
[----:B------:R-:W-:Y:S01]  /*09e0*/  ISETP.GE.U32.AND P2, PT, R4, UR6, PT ;  /* 0x0000000604007c0c */ /* 0x000fe2000bf46070 */
[----:B------:R-:W-:Y:S01]  /*09f0*/  HFMA2 R2, -RZ, RZ, 0, 0 ;  /* 0x00000000ff027431 */ /* 0x000fe200000001ff */
[----:B------:R-:W-:-:S11]  /*0a00*/  UMOV UR5, 0xffffffff ;  /* 0xffffffff00057882 */ /* 0x000fd60000000000 */
[----:B------:R3:W4:Y:S01]  /*0a10*/  @!P2 LDS R2, [R9+UR4] ;  /* 0x000000040902a984 */ /* 0x0007220008000800 */
[----:B------:R-:W-:Y:S05]  /*0a20*/  BRA.DIV UR5, `(.L_x_100) ;  /* 0x0000000e05b87947 */ /* 0x000fea000b800000 */
[----:B----4-:R-:W4:Y:S02]  /*0a30*/  SHFL.DOWN PT, R7, R2, 0x10, 0x1f ;  /* 0x0a001f0002077f89 */ /* 0x010f2400000e0000 */
[----:B----4-:R-:W-:-:S05]  /*0a40*/  FADD R7, R7, R2 ;  /* 0x0000000207077221 */ /* 0x010fca0000000000 */
[----:B------:R-:W4:Y:S02]  /*0a50*/  SHFL.DOWN PT, R14, R7, 0x8, 0x1f ;  /* 0x09001f00070e7f89 */ /* 0x000f2400000e0000 */
[----:B----4-:R-:W-:-:S05]  /*0a60*/  FADD R14, R7, R14 ;  /* 0x0000000e070e7221 */ /* 0x010fca0000000000 */
[----:B------:R-:W4:Y:S02]  /*0a70*/  SHFL.DOWN PT, R13, R14, 0x4, 0x1f ;  /* 0x08801f000e0d7f89 */ /* 0x000f2400000e0000 */
[----:B----4-:R-:W-:-:S05]  /*0a80*/  FADD R13, R14, R13 ;  /* 0x0000000d0e0d7221 */ /* 0x010fca0000000000 */
[----:B0-----:R-:W0:Y:S02]  /*0a90*/  SHFL.DOWN PT, R18, R13, 0x2, 0x1f ;  /* 0x08401f000d127f89 */ /* 0x001e2400000e0000 */
[----:B0-----:R-:W-:-:S05]  /*0aa0*/  FADD R18, R13, R18 ;  /* 0x000000120d127221 */ /* 0x001fca0000000000 */
[----:B------:R0:W4:Y:S02]  /*0ab0*/  SHFL.DOWN PT, R27, R18, 0x1, 0x1f ;  /* 0x08201f00121b7f89 */ /* 0x00012400000e0000 */
.L_x_127:
[----:B----4-:R-:W-:-:S07]  /*0ac0*/  FADD R27, R18, R27 ;  /* 0x0000001b121b7221 */ /* 0x010fce0000000000 */
.L_x_99:
[----:B------:R-:W-:Y:S05]  /*0ad0*/  BSYNC B0 ;  /* 0x0000000000007941 */ /* 0x000fea0003800000 */
.L_x_98:
[----:B------:R-:W-:-:S03]  /*0ae0*/  UMOV UR5, 0xffffffff ;  /* 0xffffffff00057882 */ /* 0x000fc60000000000 */
[----:B------:R-:W-:Y:S05]  /*0af0*/  BRA.DIV UR5, `(.L_x_101) ;  /* 0x0000001205187947 */ /* 0x000fea000b800000 */
[----:B------:R-:W4:Y:S02]  /*0b00*/  SHFL.DOWN PT, R3, R0, 0x10, 0x1f ;  /* 0x0a001f0000037f89 */ /* 0x000f2400000e0000 */
[----:B----4-:R-:W-:-:S05]  /*0b10*/  FADD R2, R3, R0 ;  /* 0x0000000003027221 */ /* 0x010fca0000000000 */
[----:B------:R-:W4:Y:S02]  /*0b20*/  SHFL.DOWN PT, R7, R2, 0x8, 0x1f ;  /* 0x09001f0002077f89 */ /* 0x000f2400000e0000 */
[----:B----4-:R-:W-:-:S05]  /*0b30*/  FADD R7, R2, R7 ;  /* 0x0000000702077221 */ /* 0x010fca0000000000 */
[----:B------:R-:W4:Y:S02]  /*0b40*/  SHFL.DOWN PT, R14, R7, 0x4, 0x1f ;  /* 0x08801f00070e7f89 */ /* 0x000f2400000e0000 */
[----:B----4-:R-:W-:-:S05]  /*0b50*/  FADD R14, R7, R14 ;  /* 0x0000000e070e7221 */ /* 0x010fca0000000000 */
[----:B------:R-:W4:Y:S02]  /*0b60*/  SHFL.DOWN PT, R13, R14, 0x2, 0x1f ;  /* 0x08401f000e0d7f89 */ /* 0x000f2400000e0000 */
[----:B----4-:R-:W-:-:S05]  /*0b70*/  FADD R13, R14, R13 ;  /* 0x0000000d0e0d7221 */ /* 0x010fca0000000000 */
[----:B0-----:R0:W4:Y:S02]  /*0b80*/  SHFL.DOWN PT, R18, R13, 0x1, 0x1f ;  /* 0x08201f000d127f89 */ /* 0x00112400000e0000 */
.L_x_134:
[----:B0---4-:R-:W-:Y:S01]  /*0b90*/  FADD R13, R13, R18 ;  /* 0x000000120d0d7221 */ /* 0x011fe20000000000 */
[----:B------:R-:W-:Y:S05]  /*0ba0*/  WARPSYNC.ALL ;  /* 0x0000000000007948 */ /* 0x000fea0003800000 */
[----:B------:R0:W-:Y:S01]  /*0bb0*/  @!P1 STS [R8], R13 ;  /* 0x0000000d08009388 */ /* 0x0001e20000000800 */
[----:B------:R-:W-:Y:S06]  /*0bc0*/  BAR.SYNC.DEFER_BLOCKING 0x0 ;  /* 0x0000000000007b1d */ /* 0x000fec0000010000 */
[----:B------:R-:W-:Y:S05]  /*0bd0*/  @P0 BRA `(.L_x_102) ;  /* 0x0000000400f80947 */ /* 0x000fea0003800000 */
[----:B------:R-:W-:Y:S01]  /*0be0*/  ISETP.GE.U32.AND P0, PT, R4, UR6, PT ;  /* 0x0000000604007c0c */ /* 0x000fe2000bf06070 */
[----:B------:R-:W-:Y:S01]  /*0bf0*/  IMAD.MOV.U32 R0, RZ, RZ, RZ ;  /* 0x000000ffff007224 */ /* 0x000fe200078e00ff */
[----:B------:R-:W-:-:S11]  /*0c00*/  UMOV UR5, 0xffffffff ;  /* 0xffffffff00057882 */ /* 0x000fd60000000000 */
[----:B------:R4:W0:Y:S01]  /*0c10*/  @!P0 LDS R0, [R9+UR4] ;  /* 0x0000000409008984 */ /* 0x0008220008000800 */
[----:B------:R-:W-:Y:S01]  /*0c20*/  ISETP.NE.AND P0, PT, R12, RZ, PT ;  /* 0x000000ff0c00720c */ /* 0x000fe20003f05270 */
[----:B------:R-:W-:-:S12]  /*0c30*/  BRA.DIV UR5, `(.L_x_103) ;  /* 0x00000012056c7947 */ /* 0x000fd8000b800000 */
        /* <DEDUP_REMOVED lines=9> */
.L_x_140:
[----:B--2---:R-:W-:Y:S01]  /*0cd0*/  FADD R21, R4, R15 ;  /* 0x0000000f04157221 */ /* 0x004fe20000000000 */
[----:B------:R-:W-:Y:S06]  /*0ce0*/  @P0 BRA `(.L_x_102) ;  /* 0x0000000400b40947 */ /* 0x000fec0003800000 */
[----:B------:R-:W2:Y:S01]  /*0cf0*/  LDC.64 R6, c[0x0][0x390] ;  /* 0x0000e400ff067b82 */ /* 0x000ea20000000a00 */
[----:B------:R-:W-:Y:S01]  /*0d00*/  HFMA2 R13, -RZ, RZ, 0, 0 ;  /* 0x00000000ff0d7431 */ /* 0x000fe200000001ff */
[----:B------:R-:W-:Y:S01]  /*0d10*/  BSSY.RECONVERGENT B2, `(.L_x_102) ;  /* 0x000006a000027945 */ /* 0x000fe20003800200 */
[----:B------:R-:W-:Y:S01]  /*0d20*/  FADD R16, -R16, 1 ;  /* 0x3f80000010107421 */ /* 0x000fe20000000100 */
[----:B------:R-:W-:Y:S01]  /*0d30*/  IMAD R17, R11, UR10, R24 ;  /* 0x0000000a0b117c24 */ /* 0x000fe2000f8e0218 */
[----:B------:R-:W-:-:S03]  /*0d40*/  CS2R R14, SRZ ;  /* 0x00000000000e7805 */ /* 0x000fc6000001ff00 */
[----:B------:R-:W5:Y:S08]  /*0d50*/  LDC.64 R2, c[0x0][0x380] ;  /* 0x0000e000ff027b82 */ /* 0x000f700000000a00 */
[----:B0-----:R-:W0:Y:S01]  /*0d60*/  LDC.64 R4, c[0x0][0x388] ;  /* 0x0000e200ff047b82 */ /* 0x001e220000000a00 */
[----:B--2---:R-:W-:-:S03]  /*0d70*/  IMAD.WIDE.U32 R6, R24, 0x4, R6 ;  /* 0x0000000418067825 */ /* 0x004fc600078e0006 */
[----:B------:R-:W-:Y:S01]  /*0d80*/  IADD3 R23, P2, PT, R6, 0x4, RZ ;  /* 0x0000000406177810 */ /* 0x000fe20007f5e0ff */
[----:B------:R-:W-:Y:S01]  /*0d90*/  FADD R6, RZ, R21 ;  /* 0x00000015ff067221 */ /* 0x000fe20000000000 */
[----:B-----5:R-:W-:-:S04]  /*0da0*/  IMAD.WIDE.U32 R2, R24, 0x4, R2 ;  /* 0x0000000418027825 */ /* 0x020fc800078e0002 */
[----:B------:R-:W-:Y:S01]  /*0db0*/  IMAD.X R18, RZ, RZ, R7, P2 ;  /* 0x000000ffff127224 */ /* 0x000fe200010e0607 */
[----:B------:R-:W-:Y:S02]  /*0dc0*/  IADD3 R25, P0, PT, R2, 0x4, RZ ;  /* 0x0000000402197810 */ /* 0x000fe40007f1e0ff */
[----:B------:R-:W-:Y:S01]  /*0dd0*/  FSETP.NEU.AND P2, PT, R21, RZ, PT ;  /* 0x000000ff1500720b */ /* 0x000fe20003f4d000 */
[----:B0-----:R-:W-:Y:S01]  /*0de0*/  IMAD.WIDE.U32 R4, R24, 0x4, R4 ;  /* 0x0000000418047825 */ /* 0x001fe200078e0004 */
[----:B------:R-:W-:Y:S02]  /*0df0*/  IADD3.X R20, PT, PT, RZ, R3, RZ, P0, !PT ;  /* 0x00000003ff147210 */ /* 0x000fe400007fe4ff */
[----:B------:R-:W-:-:S04]  /*0e00*/  IADD3 R22, P1, PT, R4, 0x4, RZ ;  /* 0x0000000404167810 */ /* 0x000fc80007f3e0ff */
[----:B------:R-:W-:-:S09]  /*0e10*/  IADD3.X R19, PT, PT, RZ, R5, RZ, P1, !PT ;  /* 0x00000005ff137210 */ /* 0x000fd20000ffe4ff */
.L_x_107:
[----:B------:R-:W0:Y:S01]  /*0e20*/  MUFU.RCP R7, R6 ;  /* 0x0000000600077308 */ /* 0x000e220000001000 */
[----:B------:R-:W2:Y:S01]  /*0e30*/  LDC.64 R2, c[0x0][0x3c0] ;  /* 0x0000f000ff027b82 */ /* 0x000ea20000000a00 */
[----:B------:R-:W-:Y:S01]  /*0e40*/  UMOV UR5, 0x42c80000 ;  /* 0x42c8000000057882 */ /* 0x000fe20000000000 */
[----:B------:R-:W-:Y:S01]  /*0e50*/  BSSY.RECONVERGENT B1, `(.L_x_104) ;  /* 0x0000010000017945 */ /* 0x000fe20003800200 */
[----:B------:R-:W-:-:S04]  /*0e60*/  MOV R31, UR5 ;  /* 0x00000005001f7c02 */ /* 0x000fc80008000f00 */
[----:B------:R-:W5:Y:S01]  /*0e70*/  FCHK P0, R31, R6 ;  /* 0x000000061f007302 */ /* 0x000f620000000000 */
[----:B------:R-:W1:Y:S01]  /*0e80*/  LDC.64 R4, c[0x0][0x3b8] ;  /* 0x0000ee00ff047b82 */ /* 0x000e620000000a00 */
[----:B0-----:R-:W-:-:S04]  /*0e90*/  FFMA R0, R7, -R6, 1 ;  /* 0x3f80000007007423 */ /* 0x001fc80000000806 */
[----:B------:R-:W-:-:S04]  /*0ea0*/  FFMA R0, R7, R0, R7 ;  /* 0x0000000007007223 */ /* 0x000fc80000000007 */
[----:B------:R-:W-:Y:S01]  /*0eb0*/  FFMA R7, R0, 100, RZ ;  /* 0x42c8000000077823 */ /* 0x000fe200000000ff */
[----:B--2---:R-:W-:-:S04]  /*0ec0*/  IMAD.WIDE R2, R17, 0x4, R2 ;  /* 0x0000000411027825 */ /* 0x004fc800078e0202 */
[----:B------:R-:W-:-:S04]  /*0ed0*/  FFMA R26, R7, -R6, 100 ;  /* 0x42c80000071a7423 */ /* 0x000fc80000000806 */
[----:B------:R-:W-:Y:S01]  /*0ee0*/  FFMA R0, R0, R26, R7 ;  /* 0x0000001a00007223 */ /* 0x000fe20000000007 */
[----:B-1----:R-:W-:Y:S01]  /*0ef0*/  IMAD.WIDE R4, R17, 0x4, R4 ;  /* 0x0000000411047825 */ /* 0x002fe200078e0204 */
[----:B-----5:R-:W-:Y:S06]  /*0f00*/  @!P0 BRA `(.L_x_105) ;  /* 0x0000000000108947 */ /* 0x020fec0003800000 */
[----:B------:R-:W-:Y:S01]  /*0f10*/  IMAD.MOV.U32 R0, RZ, RZ, R6 ;  /* 0x000000ffff007224 */ /* 0x000fe200078e0006 */
[----:B------:R-:W-:-:S07]  /*0f20*/  MOV R6, 0xf40 ;  /* 0x00000f4000067802 */ /* 0x000fce0000000f00 */
[----:B---34-:R-:W-:Y:S05]  /*0f30*/  CALL.REL.NOINC `($__internal_3_$__cuda_sm3x_div_rn_noftz_f32_slowpath) ;  /* 0x0000001400107944 */ /* 0x018fea0003c00000 */
[----:B------:R-:W-:-:S07]  /*0f40*/  MOV R0, R28 ;  /* 0x0000001c00007202 */ /* 0x000fce0000000f00 */
.L_x_105:
[----:B------:R-:W-:Y:S05]  /*0f50*/  BSYNC.RECONVERGENT B1 ;  /* 0x0000000000017941 */ /* 0x000fea0003800200 */
.L_x_104:
[----:B------:R-:W0:Y:S01]  /*0f60*/  LDCU UR5, c[0x0][0x3a8] ;  /* 0x00007500ff0577ac */ /* 0x000e220008000800 */
[----:B------:R-:W-:Y:S01]  /*0f70*/  FSEL R0, R0, RZ, P2 ;  /* 0x000000ff00007208 */ /* 0x000fe20001000000 */
[----:B------:R-:W-:Y:S01]  /*0f80*/  FADD R7, R15, R29 ;  /* 0x0000001d0f077221 */ /* 0x000fe20000000000 */
[----:B------:R-:W-:Y:S01]  /*0f90*/  FADD R31, R14, R27 ;  /* 0x0000001b0e1f7221 */ /* 0x000fe20000000000 */
[----:B------:R-:W-:Y:S02]  /*0fa0*/  IADD3 R24, PT, PT, R24, 0x1, RZ ;  /* 0x0000000118187810 */ /* 0x000fe40007ffe0ff */
[C---:B------:R-:W-:Y:S01]  /*0fb0*/  FMUL R7, R0.reuse, R7 ;  /* 0x0000000700077220 */ /* 0x040fe20000400000 */
[----:B------:R-:W-:-:S04]  /*0fc0*/  FMUL R31, R0, R31 ;  /* 0x0000001f001f7220 */ /* 0x000fc80000400000 */
[----:B------:R1:W-:Y:S04]  /*0fd0*/  STG.E desc[UR8][R4.64], R7 ;  /* 0x0000000704007986 */ /* 0x0003e8000c101908 */
[----:B------:R1:W-:Y:S01]  /*0fe0*/  STG.E desc[UR8][R2.64], R31 ;  /* 0x0000001f02007986 */ /* 0x0003e2000c101908 */
[----:B0-----:R-:W-:-:S13]  /*0ff0*/  ISETP.GE.AND P0, PT, R24, UR5, PT ;  /* 0x0000000518007c0c */ /* 0x001fda000bf06270 */
[----:B-1----:R-:W-:Y:S05]  /*1000*/  @P0 BRA `(.L_x_106) ;  /* 0x0000000000e80947 */ /* 0x002fea0003800000 */
[----:B------:R-:W-:Y:S01]  /*1010*/  MOV R4, R23 ;  /* 0x0000001700047202 */ /* 0x000fe20000000f00 */
[----:B------:R-:W-:Y:S01]  /*1020*/  IMAD.MOV.U32 R5, RZ, RZ, R18 ;  /* 0x000000ffff057224 */ /* 0x000fe200078e0012 */
[----:B------:R-:W-:Y:S01]  /*1030*/  MOV R3, R20 ;  /* 0x0000001400037202 */ /* 0x000fe20000000f00 */
[----:B------:R-:W-:-:S03]  /*1040*/  IMAD.MOV.U32 R2, RZ, RZ, R25 ;  /* 0x000000ffff027224 */ /* 0x000fc600078e0019 */
[----:B------:R-:W2:Y:S04]  /*1050*/  LDG.E.CONSTANT R30, desc[UR8][R4.64] ;  /* 0x00000008041e7981 */ /* 0x000ea8000c1e9900 */
[----:B------:R0:W5:Y:S02]  /*1060*/  LDG.E.CONSTANT R26, desc[UR8][R2.64] ;  /* 0x00000008021a7981 */ /* 0x000164000c1e9900 */
[----:B0-----:R-:W-:Y:S02]  /*1070*/  MOV R2, R22 ;  /* 0x0000001600027202 */ /* 0x001fe40000000f00 */
[----:B------:R-:W-:-:S05]  /*1080*/  MOV R3, R19 ;  /* 0x0000001300037202 */ /* 0x000fca0000000f00 */
[----:B------:R-:W3:Y:S01]  /*1090*/  LDG.E.CONSTANT R7, desc[UR8][R2.64] ;  /* 0x0000000802077981 */ /* 0x000ee2000c1e9900 */
[C---:B------:R-:W-:Y:S01]  /*10a0*/  FMUL R33, R16.reuse, R21 ;  /* 0x0000001510217220 */ /* 0x040fe20000400000 */
[C---:B------:R-:W-:Y:S01]  /*10b0*/  FMUL R31, R16.reuse, R29 ;  /* 0x0000001d101f7220 */ /* 0x040fe20000400000 */
[----:B------:R-:W-:-:S03]  /*10c0*/  FMUL R5, R16, R27 ;  /* 0x0000001b10057220 */ /* 0x000fc60000400000 */
[----:B------:R-:W-:-:S04]  /*10d0*/  FFMA R28, R16, R29, -R31 ;  /* 0x0000001d101c7223 */ /* 0x000fc8000000081f */
[C---:B------:R-:W-:Y:S01]  /*10e0*/  FFMA R15, R16.reuse, R15, R28 ;  /* 0x0000000f100f7223 */ /* 0x040fe2000000001c */
[----:B------:R-:W-:-:S04]  /*10f0*/  FFMA R21, R16, R21, -R33 ;  /* 0x0000001510157223 */ /* 0x000fc80000000821 */
[C---:B------:R-:W-:Y:S01]  /*1100*/  FFMA R21, R16.reuse, R13, R21 ;  /* 0x0000000d10157223 */ /* 0x040fe20000000015 */
[----:B------:R-:W-:-:S04]  /*1110*/  FFMA R27, R16, R27, -R5 ;  /* 0x0000001b101b7223 */ /* 0x000fc80000000805 */
[----:B------:R-:W-:Y:S01]  /*1120*/  FFMA R14, R16, R14, R27 ;  /* 0x0000000e100e7223 */ /* 0x000fe2000000001b */
[----:B------:R-:W-:Y:S02]  /*1130*/  IADD3 R23, P3, PT, R23, 0x4, RZ ;  /* 0x0000000417177810 */ /* 0x000fe40007f7e0ff */
[----:B------:R-:W-:Y:S02]  /*1140*/  IADD3 R25, P0, PT, R25, 0x4, RZ ;  /* 0x0000000419197810 */ /* 0x000fe40007f1e0ff */
[----:B------:R-:W-:Y:S01]  /*1150*/  IADD3 R22, P1, PT, R22, 0x4, RZ ;  /* 0x0000000416167810 */ /* 0x000fe20007f3e0ff */
[----:B------:R-:W-:Y:S01]  /*1160*/  VIADD R17, R17, 0x1 ;  /* 0x0000000111117836 */ /* 0x000fe20000000000 */
[----:B------:R-:W-:Y:S01]  /*1170*/  IADD3.X R20, PT, PT, RZ, R20, RZ, P0, !PT ;  /* 0x00000014ff147210 */ /* 0x000fe200007fe4ff */
[----:B------:R-:W-:Y:S01]  /*1180*/  IMAD.X R18, RZ, RZ, R18, P3 ;  /* 0x000000ffff127224 */ /* 0x000fe200018e0612 */
[----:B------:R-:W-:Y:S01]  /*1190*/  IADD3.X R19, PT, PT, RZ, R19, RZ, P1, !PT ;  /* 0x00000013ff137210 */ /* 0x000fe20000ffe4ff */
[----:B--2---:R-:W-:Y:S01]  /*11a0*/  FADD R0, R30, R33 ;  /* 0x000000211e007221 */ /* 0x004fe20000000000 */
[----:B-----5:R-:W-:-:S03]  /*11b0*/  FADD R6, R26, R31 ;  /* 0x0000001f1a067221 */ /* 0x020fc60000000000 */
[----:B------:R-:W-:Y:S01]  /*11c0*/  FADD R35, -R33, R0 ;  /* 0x0000000021237221 */ /* 0x000fe20000000100 */
[----:B------:R-:W-:-:S03]  /*11d0*/  FADD R29, -R31, R6 ;  /* 0x000000061f1d7221 */ /* 0x000fc60000000100 */
[--C-:B------:R-:W-:Y:S01]  /*11e0*/  FADD R28, R0, -R35.reuse ;  /* 0x80000023001c7221 */ /* 0x100fe20000000000 */
[----:B------:R-:W-:Y:S01]  /*11f0*/  FADD R37, R30, -R35 ;  /* 0x800000231e257221 */ /* 0x000fe20000000000 */
[--C-:B------:R-:W-:Y:S01]  /*1200*/  FADD R4, R26, -R29.reuse ;  /* 0x8000001d1a047221 */ /* 0x100fe20000000000 */
[----:B------:R-:W-:Y:S01]  /*1210*/  FADD R26, R6, -R29 ;  /* 0x8000001d061a7221 */ /* 0x000fe20000000000 */
[----:B------:R-:W-:Y:S01]  /*1220*/  FADD R28, R33, -R28 ;  /* 0x8000001c211c7221 */ /* 0x000fe20000000000 */
[----:B---3--:R-:W-:Y:S02]  /*1230*/  FADD R2, R7, R5 ;  /* 0x0000000507027221 */ /* 0x008fe40000000000 */
[----:B------:R-:W-:Y:S02]  /*1240*/  FADD R31, R31, -R26 ;  /* 0x8000001a1f1f7221 */ /* 0x000fe40000000000 */
[----:B------:R-:W-:Y:S01]  /*1250*/  FADD R3, -R5, R2 ;  /* 0x0000000205037221 */ /* 0x000fe20000000100 */
[----:B------:R-:W-:Y:S01]  /*1260*/  FADD R28, R28, R37 ;  /* 0x000000251c1c7221 */ /* 0x000fe20000000000 */
[----:B------:R-:W-:-:S02]  /*1270*/  FADD R4, R31, R4 ;  /* 0x000000041f047221 */ /* 0x000fc40000000000 */
[----:B------:R-:W-:Y:S01]  /*1280*/  FADD R26, R2, -R3 ;  /* 0x80000003021a7221 */ /* 0x000fe20000000000 */
[----:B------:R-:W-:Y:S01]  /*1290*/  FADD R13, R28, R21 ;  /* 0x000000151c0d7221 */ /* 0x000fe20000000000 */
[----:B------:R-:W-:Y:S02]  /*12a0*/  FADD R3, R7, -R3 ;  /* 0x8000000307037221 */ /* 0x000fe40000000000 */
[----:B------:R-:W-:Y:S01]  /*12b0*/  FADD R26, R5, -R26 ;  /* 0x8000001a051a7221 */ /* 0x000fe20000000000 */
[----:B------:R-:W-:Y:S01]  /*12c0*/  FADD R15, R4, R15 ;  /* 0x0000000f040f7221 */ /* 0x000fe20000000000 */
[----:B------:R-:W-:Y:S02]  /*12d0*/  FADD R21, R0, R13 ;  /* 0x0000000d00157221 */ /* 0x000fe40000000000 */
[----:B------:R-:W-:Y:S01]  /*12e0*/  FADD R3, R26, R3 ;  /* 0x000000031a037221 */ /* 0x000fe20000000000 */
[----:B------:R-:W-:Y:S01]  /*12f0*/  FADD R29, R6, R15 ;  /* 0x0000000f061d7221 */ /* 0x000fe20000000000 */
[----:B------:R-:W-:-:S02]  /*1300*/  FADD R0, -R0, R21 ;  /* 0x0000001500007221 */ /* 0x000fc40000000100 */
[----:B------:R-:W-:Y:S01]  /*1310*/  FADD R3, R3, R14 ;  /* 0x0000000e03037221 */ /* 0x000fe20000000000 */
[----:B------:R-:W-:Y:S01]  /*1320*/  FADD R6, -R6, R29 ;  /* 0x0000001d06067221 */ /* 0x000fe20000000100 */
[----:B------:R-:W-:Y:S02]  /*1330*/  FADD R13, R13, -R0 ;  /* 0x800000000d0d7221 */ /* 0x000fe40000000000 */
[C---:B------:R-:W-:Y:S01]  /*1340*/  FADD R27, R2.reuse, R3 ;  /* 0x00000003021b7221 */ /* 0x040fe20000000000 */
[----:B------:R-:W-:Y:S01]  /*1350*/  FADD R15, R15, -R6 ;  /* 0x800000060f0f7221 */ /* 0x000fe20000000000 */
[----:B------:R-:W-:Y:S02]  /*1360*/  FADD R6, R21, R13 ;  /* 0x0000000d15067221 */ /* 0x000fe40000000000 */
[----:B------:R-:W-:-:S03]  /*1370*/  FADD R2, -R2, R27 ;  /* 0x0000001b02027221 */ /* 0x000fc60000000100 */
[----:B------:R-:W-:Y:S01]  /*1380*/  FSETP.NEU.AND P2, PT, R6, RZ, PT ;  /* 0x000000ff0600720b */ /* 0x000fe20003f4d000 */
[----:B------:R-:W-:Y:S01]  /*1390*/  FADD R14, R3, -R2 ;  /* 0x80000002030e7221 */ /* 0x000fe20000000000 */
[----:B------:R-:W-:Y:S11]  /*13a0*/  BRA `(.L_x_107) ;  /* 0xfffffff8009c7947 */ /* 0x000ff6000383ffff */
.L_x_106:
[----:B------:R-:W-:Y:S05]  /*13b0*/  BSYNC.RECONVERGENT B2 ;  /* 0x0000000000027941 */ /* 0x000fea0003800200 */
.L_x_102:
[----:B------:R-:W-:Y:S05]  /*13c0*/  WARPSYNC.ALL ;  /* 0x0000000000007948 */ /* 0x000fea0003800000 */
[----:B------:R-:W-:Y:S06]  /*13d0*/  BAR.SYNC.DEFER_BLOCKING 0x0 ;  /* 0x0000000000007b1d */ /* 0x000fec0000010000 */
.L_x_81:
[----:B------:R-:W5:Y:S01]  /*13e0*/  LDC R0, c[0x0][0x370] ;  /* 0x0000dc00ff007b82 */ /* 0x000f620000000800 */
[----:B------:R-:W0:Y:S01]  /*13f0*/  LDCU UR5, c[0x0][0x3b0] ;  /* 0x00007600ff0577ac */ /* 0x000e220008000800 */
[----:B-----5:R-:W-:-:S04]  /*1400*/  IADD3 R11, PT, PT, R0, R11, RZ ;  /* 0x0000000b000b7210 */ /* 0x020fc80007ffe0ff */
[----:B0-----:R-:W-:-:S13]  /*1410*/  ISETP.GE.AND P0, PT, R11, UR5, PT ;  /* 0x000000050b007c0c */ /* 0x001fda000bf06270 */
[----:B------:R-:W-:Y:S05]  /*1420*/  @!P0 BRA `(.L_x_108) ;  /* 0xffffffec00388947 */ /* 0x000fea000383ffff */
[----:B------:R-:W-:Y:S05]  /*1430*/  EXIT ;  /* 0x000000000000794d */ /* 0x000fea0003800000 */
.L_x_96:
[----:B--2---:R-:W-:Y:S01]  /*1440*/  MOV R22, R7 ;  /* 0x0000000700167202 */ /* 0x004fe20000000f00 */
[----:B------:R-:W-:Y:S01]  /*1450*/  IMAD.MOV.U32 R5, RZ, RZ, 0x10 ;  /* 0x00000010ff057424 */ /* 0x000fe200078e00ff */
[----:B------:R-:W-:Y:S02]  /*1460*/  MOV R6, 0x1f ;  /* 0x0000001f00067802 */ /* 0x000fe40000000f00 */
[----:B0-----:R-:W-:-:S07]  /*1470*/  MOV R3, 0xffffffff ;  /* 0xffffffff00037802 */ /* 0x001fce0000000f00 */
[----:B-1----:R-:W-:Y:S05]  /*1480*/  WARPSYNC.COLLECTIVE R3, `(.L_x_109) ;  /* 0x0000000003087348 */ /* 0x002fea0003c00000 */
[----:B------:R0:W2:Y:S02]  /*1490*/  SHFL.DOWN P2, R20, R22, R5, R6 ;  /* 0x0800000516147389 */ /* 0x0000a40000040006 */
[----:B012---:R-:W-:Y:S05]  /*14a0*/  ENDCOLLECTIVE ;  /* 0x000000000000791b */ /* 0x007fea0003800000 */
.L_x_109:
[----:B------:R-:W-:Y:S01]  /*14b0*/  MOV R5, 0x8 ;  /* 0x0000000800057802 */ /* 0x000fe20000000f00 */
[----:B------:R-:W-:-:S04]  /*14c0*/  IMAD.MOV.U32 R14, RZ, RZ, R20 ;  /* 0x000000ffff0e7224 */ /* 0x000fc800078e0014 */
[----:B------:R-:W-:-:S05]  /*14d0*/  FADD R14, R14, R7 ;  /* 0x000000070e0e7221 */ /* 0x000fca0000000000 */
[----:B------:R-:W-:-:S07]  /*14e0*/  MOV R22, R14 ;  /* 0x0000000e00167202 */ /* 0x000fce0000000f00 */
[----:B------:R-:W-:Y:S05]  /*14f0*/  WARPSYNC.COLLECTIVE R3, `(.L_x_110) ;  /* 0x0000000003087348 */ /* 0x000fea0003c00000 */
[----:B------:R0:W1:Y:S02]  /*1500*/  SHFL.DOWN P2, R20, R22, R5, R6 ;  /* 0x0800000516147389 */ /* 0x0000640000040006 */
[----:B01----:R-:W-:Y:S05]  /*1510*/  ENDCOLLECTIVE ;  /* 0x000000000000791b */ /* 0x003fea0003800000 */
.L_x_110:
[----:B------:R-:W-:Y:S01]  /*1520*/  MOV R5, 0x4 ;  /* 0x0000000400057802 */ /* 0x000fe20000000f00 */
[----:B------:R-:W-:-:S04]  /*1530*/  IMAD.MOV.U32 R13, RZ, RZ, R20 ;  /* 0x000000ffff0d7224 */ /* 0x000fc800078e0014 */
[----:B------:R-:W-:-:S05]  /*1540*/  FADD R13, R14, R13 ;  /* 0x0000000d0e0d7221 */ /* 0x000fca0000000000 */
[----:B------:R-:W-:-:S07]  /*1550*/  MOV R22, R13 ;  /* 0x0000000d00167202 */ /* 0x000fce0000000f00 */
[----:B------:R-:W-:Y:S05]  /*1560*/  WARPSYNC.COLLECTIVE R3, `(.L_x_111) ;  /* 0x0000000003087348 */ /* 0x000fea0003c00000 */
[----:B------:R0:W1:Y:S02]  /*1570*/  SHFL.DOWN P2, R20, R22, R5, R6 ;  /* 0x0800000516147389 */ /* 0x0000640000040006 */
[----:B01----:R-:W-:Y:S05]  /*1580*/  ENDCOLLECTIVE ;  /* 0x000000000000791b */ /* 0x003fea0003800000 */
.L_x_111:
[----:B------:R-:W-:Y:S01]  /*1590*/  MOV R5, 0x2 ;  /* 0x0000000200057802 */ /* 0x000fe20000000f00 */
[----:B------:R-:W-:-:S04]  /*15a0*/  IMAD.MOV.U32 R18, RZ, RZ, R20 ;  /* 0x000000ffff127224 */ /* 0x000fc800078e0014 */
[----:B------:R-:W-:-:S05]  /*15b0*/  FADD R18, R13, R18 ;  /* 0x000000120d127221 */ /* 0x000fca0000000000 */
[----:B------:R-:W-:-:S07]  /*15c0*/  MOV R22, R18 ;  /* 0x0000001200167202 */ /* 0x000fce0000000f00 */
[----:B------:R-:W-:Y:S05]  /*15d0*/  WARPSYNC.COLLECTIVE R3, `(.L_x_112) ;  /* 0x0000000003087348 */ /* 0x000fea0003c00000 */
[----:B------:R0:W1:Y:S02]  /*15e0*/  SHFL.DOWN P2, R20, R22, R5, R6 ;  /* 0x0800000516147389 */ /* 0x0000640000040006 */
[----:B01----:R-:W-:Y:S05]  /*15f0*/  ENDCOLLECTIVE ;  /* 0x000000000000791b */ /* 0x003fea0003800000 */
.L_x_112:
[----:B------:R-:W-:Y:S01]  /*1600*/  MOV R5, 0x1 ;  /* 0x0000000100057802 */ /* 0x000fe20000000f00 */
[----:B------:R-:W-:-:S04]  /*1610*/  IMAD.MOV.U32 R15, RZ, RZ, R20 ;  /* 0x000000ffff0f7224 */ /* 0x000fc800078e0014 */
[----:B------:R-:W-:-:S05]  /*1620*/  FADD R15, R18, R15 ;  /* 0x0000000f120f7221 */ /* 0x000fca0000000000 */
[----:B------:R-:W-:-:S07]  /*1630*/  MOV R22, R15 ;  /* 0x0000000f00167202 */ /* 0x000fce0000000f00 */
[----:B------:R-:W-:Y:S05]  /*1640*/  WARPSYNC.COLLECTIVE R3, `(.L_x_113) ;  /* 0x0000000003087348 */ /* 0x000fea0003c00000 */
[----:B------:R0:W1:Y:S02]  /*1650*/  SHFL.DOWN P2, R20, R22, R5, R6 ;  /* 0x0800000516147389 */ /* 0x0000640000040006 */
[----:B01----:R-:W-:Y:S05]  /*1660*/  ENDCOLLECTIVE ;  /* 0x000000000000791b */ /* 0x003fea0003800000 */
.L_x_113:
[----:B------:R-:W-:Y:S05]  /*1670*/  BRA `(.L_x_114) ;  /* 0xfffffff000887947 */ /* 0x000fea000383ffff */
.L_x_97:
[----:B------:R-:W-:Y:S01]  /*1680*/  HFMA2 R5, -RZ, RZ, 0, 9.5367431640625e-07 ;  /* 0x00000010ff057431 */ /* 0x000fe200000001ff */
[----:B------:R-:W-:Y:S01]  /*1690*/  BSSY B0, `(.L_x_115) ;  /* 0x0000007000007945 */ /* 0x000fe20003800000 */
[----:B------:R-:W-:Y:S01]  /*16a0*/  IMAD.MOV.U32 R22, RZ, RZ, R2 ;  /* 0x000000ffff167224 */ /* 0x000fe200078e0002 */
[----:B------:R-:W-:Y:S01]  /*16b0*/  MOV R6, 0x1f ;  /* 0x0000001f00067802 */ /* 0x000fe20000000f00 */
[----:B0-----:R-:W-:-:S07]  /*16c0*/  IMAD.MOV.U32 R3, RZ, RZ, -0x1 ;  /* 0xffffffffff037424 */ /* 0x001fce00078e00ff */
[----:B-12---:R-:W-:Y:S05]  /*16d0*/  WARPSYNC.COLLECTIVE R3, `(.L_x_116) ;  /* 0x0000000003087348 */ /* 0x006fea0003c00000 */
[----:B------:R0:W3:Y:S02]  /*16e0*/  SHFL.DOWN P2, R20, R22, R5, R6 ;  /* 0x0800000516147389 */ /* 0x0000e40000040006 */
[----:B0123--:R-:W-:Y:S05]  /*16f0*/  ENDCOLLECTIVE ;  /* 0x000000000000791b */ /* 0x00ffea0003800000 */
.L_x_116:
[----:B------:R-:W-:Y:S05]  /*1700*/  BSYNC B0 ;  /* 0x0000000000007941 */ /* 0x000fea0003800000 */
.L_x_115:
[----:B------:R-:W-:Y:S01]  /*1710*/  MOV R3, R20 ;  /* 0x0000001400037202 */ /* 0x000fe20000000f00 */
[----:B------:R-:W-:Y:S02]  /*1720*/  HFMA2 R6, -RZ, RZ, 0, 1.847743988037109375e-06 ;  /* 0x0000001fff067431 */ /* 0x000fe400000001ff */
[----:B------:R-:W-:Y:S02]  /*1730*/  IMAD.MOV.U32 R5, RZ, RZ, 0x8 ;  /* 0x00000008ff057424 */ /* 0x000fe400078e00ff */
[----:B------:R-:W-:Y:S01]  /*1740*/  FADD R7, R3, R2 ;  /* 0x0000000203077221 */ /* 0x000fe20000000000 */
[----:B------:R-:W-:-:S04]  /*1750*/  MOV R3, 0xffffffff ;  /* 0xffffffff00037802 */ /* 0x000fc80000000f00 */
[----:B------:R-:W-:-:S07]  /*1760*/  MOV R22, R7 ;  /* 0x0000000700167202 */ /* 0x000fce0000000f00 */
[----:B------:R-:W-:Y:S05]  /*1770*/  WARPSYNC.COLLECTIVE R3, `(.L_x_117) ;  /* 0x0000000003087348 */ /* 0x000fea0003c00000 */
[----:B------:R0:W1:Y:S02]  /*1780*/  SHFL.DOWN P2, R20, R22, R5, R6 ;  /* 0x0800000516147389 */ /* 0x0000640000040006 */
[----:B01----:R-:W-:Y:S05]  /*1790*/  ENDCOLLECTIVE ;  /* 0x000000000000791b */ /* 0x003fea0003800000 */
.L_x_117:
[----:B------:R-:W-:Y:S02]  /*17a0*/  HFMA2 R5, -RZ, RZ, 0, 2.384185791015625e-07 ;  /* 0x00000004ff057431 */ /* 0x000fe400000001ff */
[----:B------:R-:W-:-:S04]  /*17b0*/  IMAD.MOV.U32 R14, RZ, RZ, R20 ;  /* 0x000000ffff0e7224 */ /* 0x000fc800078e0014 */
[----:B------:R-:W-:-:S05]  /*17c0*/  FADD R14, R7, R14 ;  /* 0x0000000e070e7221 */ /* 0x000fca0000000000 */
[----:B------:R-:W-:-:S07]  /*17d0*/  MOV R22, R14 ;  /* 0x0000000e00167202 */ /* 0x000fce0000000f00 */
[----:B------:R-:W-:Y:S05]  /*17e0*/  WARPSYNC.COLLECTIVE R3, `(.L_x_118) ;  /* 0x0000000003087348 */ /* 0x000fea0003c00000 */
[----:B------:R0:W1:Y:S02]  /*17f0*/  SHFL.DOWN P2, R20, R22, R5, R6 ;  /* 0x0800000516147389 */ /* 0x0000640000040006 */
[----:B01----:R-:W-:Y:S05]  /*1800*/  ENDCOLLECTIVE ;  /* 0x000000000000791b */ /* 0x003fea0003800000 */
.L_x_118:
[----:B------:R-:W-:Y:S02]  /*1810*/  HFMA2 R5, -RZ, RZ, 0, 1.1920928955078125e-07 ;  /* 0x00000002ff057431 */ /* 0x000fe400000001ff */
[----:B------:R-:W-:-:S04]  /*1820*/  IMAD.MOV.U32 R13, RZ, RZ, R20 ;  /* 0x000000ffff0d7224 */ /* 0x000fc800078e0014 */
[----:B------:R-:W-:-:S05]  /*1830*/  FADD R13, R14, R13 ;  /* 0x0000000d0e0d7221 */ /* 0x000fca0000000000 */
[----:B------:R-:W-:-:S07]  /*1840*/  MOV R22, R13 ;  /* 0x0000000d00167202 */ /* 0x000fce0000000f00 */
[----:B------:R-:W-:Y:S05]  /*1850*/  WARPSYNC.COLLECTIVE R3, `(.L_x_119) ;  /* 0x0000000003087348 */ /* 0x000fea0003c00000 */
[----:B------:R0:W1:Y:S02]  /*1860*/  SHFL.DOWN P2, R20, R22, R5, R6 ;  /* 0x0800000516147389 */ /* 0x0000640000040006 */
[----:B01----:R-:W-:Y:S05]  /*1870*/  ENDCOLLECTIVE ;  /* 0x000000000000791b */ /* 0x003fea0003800000 */
.L_x_119:
[----:B------:R-:W-:Y:S02]  /*1880*/  HFMA2 R5, -RZ, RZ, 0, 5.9604644775390625e-08 ;  /* 0x00000001ff057431 */ /* 0x000fe400000001ff */
[----:B------:R-:W-:-:S04]  /*1890*/  IMAD.MOV.U32 R18, RZ, RZ, R20 ;  /* 0x000000ffff127224 */ /* 0x000fc800078e0014 */
[----:B------:R-:W-:-:S05]  /*18a0*/  FADD R18, R13, R18 ;  /* 0x000000120d127221 */ /* 0x000fca0000000000 */
[----:B------:R-:W-:-:S07]  /*18b0*/  MOV R22, R18 ;  /* 0x0000001200167202 */ /* 0x000fce0000000f00 */
[----:B------:R-:W-:Y:S05]  /*18c0*/  WARPSYNC.COLLECTIVE R3, `(.L_x_120) ;  /* 0x0000000003087348 */ /* 0x000fea0003c00000 */
[----:B------:R0:W1:Y:S02]  /*18d0*/  SHFL.DOWN P2, R20, R22, R5, R6 ;  /* 0x0800000516147389 */ /* 0x0000640000040006 */
[----:B01----:R-:W-:Y:S05]  /*18e0*/  ENDCOLLECTIVE ;  /* 0x000000000000791b */ /* 0x003fea0003800000 */
.L_x_120:
[----:B------:R-:W-:Y:S01]  /*18f0*/  IMAD.MOV.U32 R15, RZ, RZ, R20 ;  /* 0x000000ffff0f7224 */ /* 0x000fe200078e0014 */
[----:B------:R-:W-:Y:S06]  /*1900*/  BRA `(.L_x_121) ;  /* 0xfffffff000187947 */ /* 0x000fec000383ffff */
.L_x_100:
[----:B----4-:R-:W-:Y:S01]  /*1910*/  MOV R22, R2 ;  /* 0x0000000200167202 */ /* 0x010fe20000000f00 */
[----:B------:R-:W-:Y:S01]  /*1920*/  IMAD.MOV.U32 R6, RZ, RZ, 0x1f ;  /* 0x0000001fff067424 */ /* 0x000fe200078e00ff */
[----:B------:R-:W-:Y:S02]  /*1930*/  MOV R5, 0x10 ;  /* 0x0000001000057802 */ /* 0x000fe40000000f00 */
[----:B------:R-:W-:-:S07]  /*1940*/  MOV R3, 0xffffffff ;  /* 0xffffffff00037802 */ /* 0x000fce0000000f00 */
[----:B0123--:R-:W-:Y:S05]  /*1950*/  WARPSYNC.COLLECTIVE R3, `(.L_x_122) ;  /* 0x0000000003087348 */ /* 0x00ffea0003c00000 */
[----:B------:R4:W0:Y:S02]  /*1960*/  SHFL.DOWN P2, R20, R22, R5, R6 ;  /* 0x0800000516147389 */ /* 0x0008240000040006 */
[----:B01234-:R-:W-:Y:S05]  /*1970*/  ENDCOLLECTIVE ;  /* 0x000000000000791b */ /* 0x01ffea0003800000 */
.L_x_122:
[----:B------:R-:W-:Y:S02]  /*1980*/  MOV R5, 0x8 ;  /* 0x0000000800057802 */ /* 0x000fe40000000f00 */
[----:B------:R-:W-:-:S05]  /*1990*/  MOV R7, R20 ;  /* 0x0000001400077202 */ /* 0x000fca0000000f00 */
[----:B------:R-:W-:-:S04]  /*19a0*/  FADD R7, R7, R2 ;  /* 0x0000000207077221 */ /* 0x000fc80000000000 */
[----:B------:R-:W-:-:S07]  /*19b0*/  IMAD.MOV.U32 R22, RZ, RZ, R7 ;  /* 0x000000ffff167224 */ /* 0x000fce00078e0007 */
[----:B------:R-:W-:Y:S05]  /*19c0*/  WARPSYNC.COLLECTIVE R3, `(.L_x_123) ;  /* 0x0000000003087348 */ /* 0x000fea0003c00000 */
[----:B------:R0:W1:Y:S02]  /*19d0*/  SHFL.DOWN P2, R20, R22, R5, R6 ;  /* 0x0800000516147389 */ /* 0x0000640000040006 */
[----:B01----:R-:W-:Y:S05]  /*19e0*/  ENDCOLLECTIVE ;  /* 0x000000000000791b */ /* 0x003fea0003800000 */
.L_x_123:
[----:B------:R-:W-:Y:S02]  /*19f0*/  MOV R5, 0x4 ;  /* 0x0000000400057802 */ /* 0x000fe40000000f00 */
[----:B------:R-:W-:-:S05]  /*1a00*/  MOV R14, R20 ;  /* 0x00000014000e7202 */ /* 0x000fca0000000f00 */
[----:B------:R-:W-:-:S04]  /*1a10*/  FADD R14, R7, R14 ;  /* 0x0000000e070e7221 */ /* 0x000fc80000000000 */
[----:B------:R-:W-:-:S07]  /*1a20*/  IMAD.MOV.U32 R22, RZ, RZ, R14 ;  /* 0x000000ffff167224 */ /* 0x000fce00078e000e */
[----:B------:R-:W-:Y:S05]  /*1a30*/  WARPSYNC.COLLECTIVE R3, `(.L_x_124) ;  /* 0x0000000003087348 */ /* 0x000fea0003c00000 */
[----:B------:R0:W1:Y:S02]  /*1a40*/  SHFL.DOWN P2, R20, R22, R5, R6 ;  /* 0x0800000516147389 */ /* 0x0000640000040006 */
[----:B01----:R-:W-:Y:S05]  /*1a50*/  ENDCOLLECTIVE ;  /* 0x000000000000791b */ /* 0x003fea0003800000 */
.L_x_124:
[----:B------:R-:W-:Y:S02]  /*1a60*/  MOV R5, 0x2 ;  /* 0x0000000200057802 */ /* 0x000fe40000000f00 */
[----:B------:R-:W-:-:S05]  /*1a70*/  MOV R13, R20 ;  /* 0x00000014000d7202 */ /* 0x000fca0000000f00 */
[----:B------:R-:W-:-:S04]  /*1a80*/  FADD R13, R14, R13 ;  /* 0x0000000d0e0d7221 */ /* 0x000fc80000000000 */
[----:B------:R-:W-:-:S07]  /*1a90*/  IMAD.MOV.U32 R22, RZ, RZ, R13 ;  /* 0x000000ffff167224 */ /* 0x000fce00078e000d */
[----:B------:R-:W-:Y:S05]  /*1aa0*/  WARPSYNC.COLLECTIVE R3, `(.L_x_125) ;  /* 0x0000000003087348 */ /* 0x000fea0003c00000 */
[----:B------:R0:W1:Y:S02]  /*1ab0*/  SHFL.DOWN P2, R20, R22, R5, R6 ;  /* 0x0800000516147389 */ /* 0x0000640000040006 */
[----:B01----:R-:W-:Y:S05]  /*1ac0*/  ENDCOLLECTIVE ;  /* 0x000000000000791b */ /* 0x003fea0003800000 */
.L_x_125:
[----:B------:R-:W-:Y:S02]  /*1ad0*/  MOV R5, 0x1 ;  /* 0x0000000100057802 */ /* 0x000fe40000000f00 */
[----:B------:R-:W-:-:S05]  /*1ae0*/  MOV R18, R20 ;  /* 0x0000001400127202 */ /* 0x000fca0000000f00 */
[----:B------:R-:W-:-:S04]  /*1af0*/  FADD R18, R13, R18 ;  /* 0x000000120d127221 */ /* 0x000fc80000000000 */
[----:B------:R-:W-:-:S07]  /*1b00*/  IMAD.MOV.U32 R22, RZ, RZ, R18 ;  /* 0x000000ffff167224 */ /* 0x000fce00078e0012 */
[----:B------:R-:W-:Y:S05]  /*1b10*/  WARPSYNC.COLLECTIVE R3, `(.L_x_126) ;  /* 0x0000000003087348 */ /* 0x000fea0003c00000 */
[----:B------:R0:W1:Y:S02]  /*1b20*/  SHFL.DOWN P2, R20, R22, R5, R6 ;  /* 0x0800000516147389 */ /* 0x0000640000040006 */
[----:B01----:R-:W-:Y:S05]  /*1b30*/  ENDCOLLECTIVE ;  /* 0x000000000000791b */ /* 0x003fea0003800000 */
.L_x_126:
[----:B------:R-:W-:Y:S01]  /*1b40*/  MOV R27, R20 ;  /* 0x00000014001b7202 */ /* 0x000fe20000000f00 */
[----:B------:R-:W-:Y:S06]  /*1b50*/  BRA `(.L_x_127) ;  /* 0xffffffec00d87947 */ /* 0x000fec000383ffff */
.L_x_101:
[----:B------:R-:W-:Y:S01]  /*1b60*/  HFMA2 R6, -RZ, RZ, 0, 1.847743988037109375e-06 ;  /* 0x0000001fff067431 */ /* 0x000fe200000001ff */
[----:B------:R-:W-:Y:S01]  /*1b70*/  BSSY B0, `(.L_x_128) ;  /* 0x0000007000007945 */ /* 0x000fe20003800000 */
[----:B------:R-:W-:Y:S01]  /*1b80*/  IMAD.MOV.U32 R22, RZ, RZ, R0 ;  /* 0x000000ffff167224 */ /* 0x000fe200078e0000 */
[----:B------:R-:W-:Y:S01]  /*1b90*/  MOV R5, 0x10 ;  /* 0x0000001000057802 */ /* 0x000fe20000000f00 */
[----:B------:R-:W-:-:S07]  /*1ba0*/  IMAD.MOV.U32 R3, RZ, RZ, -0x1 ;  /* 0xffffffffff037424 */ /* 0x000fce00078e00ff */
[----:B0123--:R-:W-:Y:S05]  /*1bb0*/  WARPSYNC.COLLECTIVE R3, `(.L_x_129) ;  /* 0x0000000003087348 */ /* 0x00ffea0003c00000 */
[----:B------:R4:W0:Y:S02]  /*1bc0*/  SHFL.DOWN P2, R20, R22, R5, R6 ;  /* 0x0800000516147389 */ /* 0x0008240000040006 */
[----:B01234-:R-:W-:Y:S05]  /*1bd0*/  ENDCOLLECTIVE ;  /* 0x000000000000791b */ /* 0x01ffea0003800000 */
.L_x_129:
[----:B------:R-:W-:Y:S05]  /*1be0*/  BSYNC B0 ;  /* 0x0000000000007941 */ /* 0x000fea0003800000 */
.L_x_128:
        /* <DEDUP_REMOVED lines=9> */
.L_x_130:
[----:B------:R-:W-:Y:S02]  /*1c80*/  HFMA2 R5, -RZ, RZ, 0, 2.384185791015625e-07 ;  /* 0x00000004ff057431 */ /* 0x000fe400000001ff */
[----:B------:R-:W-:-:S04]  /*1c90*/  IMAD.MOV.U32 R7, RZ, RZ, R20 ;  /* 0x000000ffff077224 */ /* 0x000fc800078e0014 */
[----:B------:R-:W-:-:S05]  /*1ca0*/  FADD R7, R2, R7 ;  /* 0x0000000702077221 */ /* 0x000fca0000000000 */
[----:B------:R-:W-:-:S07]  /*1cb0*/  MOV R22, R7 ;  /* 0x0000000700167202 */ /* 0x000fce0000000f00 */
[----:B------:R-:W-:Y:S05]  /*1cc0*/  WARPSYNC.COLLECTIVE R3, `(.L_x_131) ;  /* 0x0000000003087348 */ /* 0x000fea0003c00000 */
[----:B------:R0:W1:Y:S02]  /*1cd0*/  SHFL.DOWN P2, R20, R22, R5, R6 ;  /* 0x0800000516147389 */ /* 0x0000640000040006 */
[----:B01----:R-:W-:Y:S05]  /*1ce0*/  ENDCOLLECTIVE ;  /* 0x000000000000791b */ /* 0x003fea0003800000 */
.L_x_131:
[----:B------:R-:W-:Y:S02]  /*1cf0*/  HFMA2 R5, -RZ, RZ, 0, 1.1920928955078125e-07 ;  /* 0x00000002ff057431 */ /* 0x000fe400000001ff */
[----:B------:R-:W-:-:S04]  /*1d00*/  IMAD.MOV.U32 R14, RZ, RZ, R20 ;  /* 0x000000ffff0e7224 */ /* 0x000fc800078e0014 */
[----:B------:R-:W-:-:S05]  /*1d10*/  FADD R14, R7, R14 ;  /* 0x0000000e070e7221 */ /* 0x000fca0000000000 */
[----:B------:R-:W-:-:S07]  /*1d20*/  MOV R22, R14 ;  /* 0x0000000e00167202 */ /* 0x000fce0000000f00 */
[----:B------:R-:W-:Y:S05]  /*1d30*/  WARPSYNC.COLLECTIVE R3, `(.L_x_132) ;  /* 0x0000000003087348 */ /* 0x000fea0003c00000 */
[----:B------:R0:W1:Y:S02]  /*1d40*/  SHFL.DOWN P2, R20, R22, R5, R6 ;  /* 0x0800000516147389 */ /* 0x0000640000040006 */
[----:B01----:R-:W-:Y:S05]  /*1d50*/  ENDCOLLECTIVE ;  /* 0x000000000000791b */ /* 0x003fea0003800000 */
.L_x_132:
[----:B------:R-:W-:Y:S02]  /*1d60*/  HFMA2 R5, -RZ, RZ, 0, 5.9604644775390625e-08 ;  /* 0x00000001ff057431 */ /* 0x000fe400000001ff */
[----:B------:R-:W-:-:S04]  /*1d70*/  IMAD.MOV.U32 R13, RZ, RZ, R20 ;  /* 0x000000ffff0d7224 */ /* 0x000fc800078e0014 */
[----:B------:R-:W-:-:S05]  /*1d80*/  FADD R13, R14, R13 ;  /* 0x0000000d0e0d7221 */ /* 0x000fca0000000000 */
[----:B------:R-:W-:-:S07]  /*1d90*/  MOV R22, R13 ;  /* 0x0000000d00167202 */ /* 0x000fce0000000f00 */
[----:B------:R-:W-:Y:S05]  /*1da0*/  WARPSYNC.COLLECTIVE R3, `(.L_x_133) ;  /* 0x0000000003087348 */ /* 0x000fea0003c00000 */
[----:B------:R0:W1:Y:S02]  /*1db0*/  SHFL.DOWN P2, R20, R22, R5, R6 ;  /* 0x0800000516147389 */ /* 0x0000640000040006 */
[----:B01----:R-:W-:Y:S05]  /*1dc0*/  ENDCOLLECTIVE ;  /* 0x000000000000791b */ /* 0x003fea0003800000 */
.L_x_133:
[----:B------:R-:W-:Y:S01]  /*1dd0*/  IMAD.MOV.U32 R18, RZ, RZ, R20 ;  /* 0x000000ffff127224 */ /* 0x000fe200078e0014 */
[----:B------:R-:W-:Y:S06]  /*1de0*/  BRA `(.L_x_134) ;  /* 0xffffffec00687947 */ /* 0x000fec000383ffff */
.L_x_103:
[----:B------:R-:W-:Y:S01]  /*1df0*/  HFMA2 R5, -RZ, RZ, 0, 9.5367431640625e-07 ;  /* 0x00000010ff057431 */ /* 0x000fe200000001ff */
[----:B0-----:R-:W-:Y:S01]  /*1e00*/  MOV R22, R0 ;  /* 0x0000000000167202 */ /* 0x001fe20000000f00 */
[----:B------:R-:W-:Y:S01]  /*1e10*/  IMAD.MOV.U32 R6, RZ, RZ, 0x1f ;  /* 0x0000001fff067424 */ /* 0x000fe200078e00ff */
[----:B------:R-:W-:-:S07]  /*1e20*/  MOV R3, 0xffffffff ;  /* 0xffffffff00037802 */ /* 0x000fce0000000f00 */
[----:B-1234-:R-:W-:Y:S05]  /*1e30*/  WARPSYNC.COLLECTIVE R3, `(.L_x_135) ;  /* 0x0000000003087348 */ /* 0x01efea0003c00000 */
[----:B------:R0:W0:Y:S02]  /*1e40*/  SHFL.DOWN P2, R20, R22, R5, R6 ;  /* 0x0800000516147389 */ /* 0x0000240000040006 */
[----:B01234-:R-:W-:Y:S05]  /*1e50*/  ENDCOLLECTIVE ;  /* 0x000000000000791b */ /* 0x01ffea0003800000 */
.L_x_135:
[----:B------:R-:W-:Y:S01]  /*1e60*/  HFMA2 R5, -RZ, RZ, 0, 4.76837158203125e-07 ;  /* 0x00000008ff057431 */ /* 0x000fe200000001ff */
[----:B------:R-:W-:-:S05]  /*1e70*/  MOV R7, R20 ;  /* 0x0000001400077202 */ /* 0x000fca0000000f00 */
[----:B------:R-:W-:-:S04]  /*1e80*/  FADD R7, R7, R0 ;  /* 0x0000000007077221 */ /* 0x000fc80000000000 */
[----:B------:R-:W-:-:S07]  /*1e90*/  IMAD.MOV.U32 R22, RZ, RZ, R7 ;  /* 0x000000ffff167224 */ /* 0x000fce00078e0007 */
[----:B------:R-:W-:Y:S05]  /*1ea0*/  WARPSYNC.COLLECTIVE R3, `(.L_x_136) ;  /* 0x0000000003087348 */ /* 0x000fea0003c00000 */
[----:B------:R0:W1:Y:S02]  /*1eb0*/  SHFL.DOWN P2, R20, R22, R5, R6 ;  /* 0x0800000516147389 */ /* 0x0000640000040006 */
[----:B01----:R-:W-:Y:S05]  /*1ec0*/  ENDCOLLECTIVE ;  /* 0x000000000000791b */ /* 0x003fea0003800000 */
.L_x_136:
[----:B------:R-:W-:Y:S01]  /*1ed0*/  HFMA2 R5, -RZ, RZ, 0, 2.384185791015625e-07 ;  /* 0x00000004ff057431 */ /* 0x000fe200000001ff */
[----:B------:R-:W-:-:S05]  /*1ee0*/  MOV R2, R20 ;  /* 0x0000001400027202 */ /* 0x000fca0000000f00 */
[----:B------:R-:W-:-:S04]  /*1ef0*/  FADD R2, R7, R2 ;  /* 0x0000000207027221 */ /* 0x000fc80000000000 */
[----:B------:R-:W-:-:S07]  /*1f00*/  IMAD.MOV.U32 R22, RZ, RZ, R2 ;  /* 0x000000ffff167224 */ /* 0x000fce00078e0002 */
[----:B------:R-:W-:Y:S05]  /*1f10*/  WARPSYNC.COLLECTIVE R3, `(.L_x_137) ;  /* 0x0000000003087348 */ /* 0x000fea0003c00000 */
[----:B------:R0:W1:Y:S02]  /*1f20*/  SHFL.DOWN P2, R20, R22, R5, R6 ;  /* 0x0800000516147389 */ /* 0x0000640000040006 */
[----:B01----:R-:W-:Y:S05]  /*1f30*/  ENDCOLLECTIVE ;  /* 0x000000000000791b */ /* 0x003fea0003800000 */
.L_x_137:
[----:B------:R-:W-:Y:S01]  /*1f40*/  HFMA2 R5, -RZ, RZ, 0, 1.1920928955078125e-07 ;  /* 0x00000002ff057431 */ /* 0x000fe200000001ff */
[----:B------:R-:W-:-:S05]  /*1f50*/  MOV R13, R20 ;  /* 0x00000014000d7202 */ /* 0x000fca0000000f00 */
[----:B------:R-:W-:-:S04]  /*1f60*/  FADD R13, R2, R13 ;  /* 0x0000000d020d7221 */ /* 0x000fc80000000000 */
[----:B------:R-:W-:-:S07]  /*1f70*/  IMAD.MOV.U32 R22, RZ, RZ, R13 ;  /* 0x000000ffff167224 */ /* 0x000fce00078e000d */
[----:B------:R-:W-:Y:S05]  /*1f80*/  WARPSYNC.COLLECTIVE R3, `(.L_x_138) ;  /* 0x0000000003087348 */ /* 0x000fea0003c00000 */
[----:B------:R0:W1:Y:S02]  /*1f90*/  SHFL.DOWN P2, R20, R22, R5, R6 ;  /* 0x0800000516147389 */ /* 0x0000640000040006 */
[----:B01----:R-:W-:Y:S05]  /*1fa0*/  ENDCOLLECTIVE ;  /* 0x000000000000791b */ /* 0x003fea0003800000 */
.L_x_138:
[----:B------:R-:W-:Y:S01]  /*1fb0*/  HFMA2 R5, -RZ, RZ, 0, 5.9604644775390625e-08 ;  /* 0x00000001ff057431 */ /* 0x000fe200000001ff */
[----:B------:R-:W-:-:S05]  /*1fc0*/  MOV R4, R20 ;  /* 0x0000001400047202 */ /* 0x000fca0000000f00 */
[----:B------:R-:W-:-:S04]  /*1fd0*/  FADD R4, R13, R4 ;  /* 0x000000040d047221 */ /* 0x000fc80000000000 */
[----:B------:R-:W-:-:S07]  /*1fe0*/  IMAD.MOV.U32 R22, RZ, RZ, R4 ;  /* 0x000000ffff167224 */ /* 0x000fce00078e0004 */
[----:B------:R-:W-:Y:S05]  /*1ff0*/  WARPSYNC.COLLECTIVE R3, `(.L_x_139) ;  /* 0x0000000003087348 */ /* 0x000fea0003c00000 */
[----:B------:R0:W1:Y:S02]  /*2000*/  SHFL.DOWN P2, R20, R22, R5, R6 ;  /* 0x0800000516147389 */ /* 0x0000640000040006 */
[----:B01----:R-:W-:Y:S05]  /*2010*/  ENDCOLLECTIVE ;  /* 0x000000000000791b */ /* 0x003fea0003800000 */
.L_x_139:
[----:B------:R-:W-:Y:S01]  /*2020*/  MOV R15, R20 ;  /* 0x00000014000f7202 */ /* 0x000fe20000000f00 */
[----:B------:R-:W-:Y:S06]  /*2030*/  BRA `(.L_x_140) ;  /* 0xffffffec00247947 */ /* 0x000fec000383ffff */
        .weak           $__internal_2_$__cuda_sm20_rcp_rn_f32_slowpath
        .type           $__internal_2_$__cuda_sm20_rcp_rn_f32_slowpath,@function
        .size           $__internal_2_$__cuda_sm20_rcp_rn_f32_slowpath,($__internal_3_$__cuda_sm3x_div_rn_noftz_f32_slowpath - $__internal_2_$__cuda_sm20_rcp_rn_f32_slowpath)
$__internal_2_$__cuda_sm20_rcp_rn_f32_slowpath:
[----:B------:R-:W-:-:S05]  /*2040*/  IMAD.SHL.U32 R0, R5, 0x2, RZ ;  /* 0x0000000205007824 */ /* 0x000fca00078e00ff */
[----:B------:R-:W-:Y:S02]  /*2050*/  SHF.R.U32.HI R13, RZ, 0x18, R0 ;  /* 0x00000018ff0d7819 */ /* 0x000fe40000011600 */
[----:B------:R-:W-:Y:S02]  /*2060*/  MOV R0, R5 ;  /* 0x0000000500007202 */ /* 0x000fe40000000f00 */
[----:B------:R-:W-:-:S13]  /*2070*/  ISETP.NE.U32.AND P0, PT, R13, RZ, PT ;  /* 0x000000ff0d00720c */ /* 0x000fda0003f05070 */
[----:B------:R-:W-:Y:S05]  /*2080*/  @P0 BRA `(.L_x_141) ;  /* 0x00000000002c0947 */ /* 0x000fea0003800000 */
[----:B------:R-:W-:-:S04]  /*2090*/  SHF.L.U32 R3, R0, 0x1, RZ ;  /* 0x0000000100037819 */ /* 0x000fc800000006ff */
[----:B------:R-:W-:-:S13]  /*20a0*/  ISETP.NE.AND P0, PT, R3, RZ, PT ;  /* 0x000000ff0300720c */ /* 0x000fda0003f05270 */
[----:B------:R2:W3:Y:S01]  /*20b0*/  @!P0 MUFU.RCP R3, R0 ;  /* 0x0000000000038308 */ /* 0x0004e20000001000 */
[----:B------:R-:W-:Y:S05]  /*20c0*/  @!P0 BRA `(.L_x_142) ;  /* 0x0000000000a48947 */ /* 0x000fea0003800000 */
[----:B------:R-:W-:-:S04]  /*20d0*/  FFMA R5, R0, 1.84467440737095516160e+19, RZ ;  /* 0x5f80000000057823 */ /* 0x000fc800000000ff */
[----:B--2---:R-:W3:Y:S02]  /*20e0*/  MUFU.RCP R0, R5 ;  /* 0x0000000500007308 */ /* 0x004ee40000001000 */
[----:B---3--:R-:W-:-:S04]  /*20f0*/  FFMA R3, R5, R0, -1 ;  /* 0xbf80000005037423 */ /* 0x008fc80000000000 */
[----:B------:R-:W-:-:S04]  /*2100*/  FADD.FTZ R3, -R3, -RZ ;  /* 0x800000ff03037221 */ /* 0x000fc80000010100 */
[----:B------:R-:W-:-:S04]  /*2110*/  FFMA R0, R0, R3, R0 ;  /* 0x0000000300007223 */ /* 0x000fc80000000000 */
[----:B------:R-:W-:Y:S01]  /*2120*/  FFMA R3, R0, 1.84467440737095516160e+19, RZ ;  /* 0x5f80000000037823 */ /* 0x000fe200000000ff */
[----:B------:R-:W-:Y:S06]  /*2130*/  BRA `(.L_x_142) ;  /* 0x0000000000887947 */ /* 0x000fec0003800000 */
.L_x_141:
[----:B------:R-:W-:-:S05]  /*2140*/  VIADD R15, R13, 0xffffff03 ;  /* 0xffffff030d0f7836 */ /* 0x000fca0000000000 */
        /* <DEDUP_REMOVED lines=20> */
[----:B------:R-:W-:Y:S02]  /*2290*/  LOP3.LUT P2, RZ, R14, 0x2, RZ, 0xc0, !PT ;  /* 0x000000020eff7812 */ /* 0x000fe4000784c0ff */
[----:B------:R-:W-:Y:S02]  /*22a0*/  IADD3 R6, PT, PT, R13, -0xfc, RZ ;  /* 0xffffff040d067810 */ /* 0x000fe40007ffe0ff */
[----:B------:R-:W-:-:S02]  /*22b0*/  PLOP3.LUT P0, PT, P0, P1, P2, 0xe0, 0x0 ;  /* 0x000000000000781c */ /* 0x000fc40000703c20 */
[----:B------:R-:W-:Y:S02]  /*22c0*/  LOP3.LUT P1, RZ, R0, 0x7fffff, RZ, 0xc0, !PT ;  /* 0x007fffff00ff7812 */ /* 0x000fe4000782c0ff */
[----:B------:R-:W-:-:S05]  /*22d0*/  SEL R3, RZ, 0x1, !P0 ;  /* 0x00000001ff037807 */ /* 0x000fca0004000000 */
[----:B------:R-:W-:-:S05]  /*22e0*/  IMAD.MOV R3, RZ, RZ, -R3 ;  /* 0x000000ffff037224 */ /* 0x000fca00078e0a03 */
[----:B------:R-:W-:Y:S02]  /*22f0*/  ISETP.GE.AND P0, PT, R3, RZ, PT ;  /* 0x000000ff0300720c */ /* 0x000fe40003f06270 */
[----:B------:R-:W-:-:S11]  /*2300*/  SHF.R.U32.HI R3, RZ, R6, R5 ;  /* 0x00000006ff037219 */ /* 0x000fd60000011605 */
[----:B------:R-:W-:-:S05]  /*2310*/  @!P0 IADD3 R3, PT, PT, R3, 0x1, RZ ;  /* 0x0000000103038810 */ /* 0x000fca0007ffe0ff */
[----:B------:R-:W-:-:S05]  /*2320*/  @!P1 IMAD.SHL.U32 R3, R3, 0x2, RZ ;  /* 0x0000000203039824 */ /* 0x000fca00078e00ff */
[----:B------:R-:W-:Y:S01]  /*2330*/  LOP3.LUT R3, R3, 0x80000000, R0, 0xf8, !PT ;  /* 0x8000000003037812 */ /* 0x000fe200078ef800 */
[----:B------:R-:W-:Y:S06]  /*2340*/  BRA `(.L_x_142) ;  /* 0x0000000000047947 */ /* 0x000fec0003800000 */
.L_x_143:
[----:B------:R0:W1:Y:S02]  /*2350*/  MUFU.RCP R3, R0 ;  /* 0x0000000000037308 */ /* 0x0000640000001000 */
.L_x_142:
[----:B------:R-:W-:-:S04]  /*2360*/  MOV R5, 0x0 ;  /* 0x0000000000057802 */ /* 0x000fc80000000f00 */
[----:B0123--:R-:W-:Y:S05]  /*2370*/  RET.REL.NODEC R4 `(di_batch_from_precomputed_f32) ;  /* 0xffffffdc04207950 */ /* 0x00ffea0003c3ffff */
        .weak           $__internal_3_$__cuda_sm3x_div_rn_noftz_f32_slowpath
        .type           $__internal_3_$__cuda_sm3x_div_rn_noftz_f32_slowpath,@function
        .size           $__internal_3_$__cuda_sm3x_div_rn_noftz_f32_slowpath,(.L_x_160 - $__internal_3_$__cuda_sm3x_div_rn_noftz_f32_slowpath)
$__internal_3_$__cuda_sm3x_div_rn_noftz_f32_slowpath:
[----:B------:R-:W-:Y:S01]  /*2380*/  SHF.R.U32.HI R7, RZ, 0x17, R0 ;  /* 0x00000017ff077819 */ /* 0x000fe20000011600 */
[----:B------:R-:W-:Y:S04]  /*2390*/  BSSY.RECONVERGENT B0, `(.L_x_144) ;  /* 0x000005b000007945 */ /* 0x000fe80003800200 */
[----:B------:R-:W-:Y:S01]  /*23a0*/  BSSY.RELIABLE B3, `(.L_x_145) ;  /* 0x0000019000037945 */ /* 0x000fe20003800100 */
[----:B------:R-:W-:-:S04]  /*23b0*/  LOP3.LUT R7, R7, 0xff, RZ, 0xc0, !PT ;  /* 0x000000ff07077812 */ /* 0x000fc800078ec0ff */
[----:B------:R-:W-:-:S04]  /*23c0*/  IADD3 R28, PT, PT, R7, -0x1, RZ ;  /* 0xffffffff071c7810 */ /* 0x000fc80007ffe0ff */
[----:B------:R-:W-:-:S13]  /*23d0*/  ISETP.GT.U32.AND P0, PT, R28, 0xfd, PT ;  /* 0x000000fd1c00780c */ /* 0x000fda0003f04070 */
[----:B------:R-:W-:Y:S01]  /*23e0*/  @!P0 IMAD.MOV.U32 R26, RZ, RZ, RZ ;  /* 0x000000ffff1a8224 */ /* 0x000fe200078e00ff */
[----:B------:R-:W-:Y:S06]  /*23f0*/  @!P0 BRA `(.L_x_146) ;  /* 0x00000000004c8947 */ /* 0x000fec0003800000 */
[----:B------:R-:W-:-:S13]  /*2400*/  FSETP.GTU.FTZ.AND P0, PT, |R0|, +INF , PT ;  /* 0x7f8000000000780b */ /* 0x000fda0003f1c200 */
[----:B------:R-:W-:Y:S05]  /*2410*/  @P0 BREAK.RELIABLE B3 ;  /* 0x0000000000030942 */ /* 0x000fea0003800100 */
[----:B------:R-:W-:Y:S05]  /*2420*/  @P0 BRA `(.L_x_147) ;  /* 0x0000000400400947 */ /* 0x000fea0003800000 */
[----:B------:R-:W-:-:S04]  /*2430*/  MOV R26, 0x42c80000 ;  /* 0x42c80000001a7802 */ /* 0x000fc80000000f00 */
[----:B------:R-:W-:-:S13]  /*2440*/  LOP3.LUT P0, RZ, R0, 0x7fffffff, R26, 0xc8, !PT ;  /* 0x7fffffff00ff7812 */ /* 0x000fda000780c81a */
[----:B------:R-:W-:Y:S05]  /*2450*/  @!P0 BREAK.RELIABLE B3 ;  /* 0x0000000000038942 */ /* 0x000fea0003800100 */
[----:B------:R-:W-:Y:S05]  /*2460*/  @!P0 BRA `(.L_x_148) ;  /* 0x0000000400288947 */ /* 0x000fea0003800000 */
[----:B------:R-:W-:Y:S02]  /*2470*/  FSETP.NEU.FTZ.AND P0, PT, |R0|, +INF , PT ;  /* 0x7f8000000000780b */ /* 0x000fe40003f1d200 */
[----:B------:R-:W-:-:S04]  /*2480*/  LOP3.LUT P1, RZ, R26, 0x7fffffff, RZ, 0xc0, !PT ;  /* 0x7fffffff1aff7812 */ /* 0x000fc8000782c0ff */
[----:B------:R-:W-:-:S13]  /*2490*/  PLOP3.LUT P0, PT, P0, P1, PT, 0x2f, 0xf2 ;  /* 0x0000000000f2781c */ /* 0x000fda0000702577 */
[----:B------:R-:W-:Y:S05]  /*24a0*/  @P0 BREAK.RELIABLE B3 ;  /* 0x0000000000030942 */ /* 0x000fea0003800100 */
[----:B------:R-:W-:Y:S05]  /*24b0*/  @P0 BRA `(.L_x_149) ;  /* 0x00000004000c0947 */ /* 0x000fea0003800000 */
[----:B------:R-:W-:-:S13]  /*24c0*/  LOP3.LUT P0, RZ, R0, 0x7fffffff, RZ, 0xc0, !PT ;  /* 0x7fffffff00ff7812 */ /* 0x000fda000780c0ff */
[----:B------:R-:W-:Y:S05]  /*24d0*/  @!P0 BREAK.RELIABLE B3 ;  /* 0x0000000000038942 */ /* 0x000fea0003800100 */
[----:B------:R-:W-:Y:S05]  /*24e0*/  @!P0 BRA `(.L_x_150) ;  /* 0x0000000000f48947 */ /* 0x000fea0003800000 */
[----:B------:R-:W-:Y:S01]  /*24f0*/  ISETP.GE.AND P0, PT, R28, RZ, PT ;  /* 0x000000ff1c00720c */ /* 0x000fe20003f06270 */
[----:B------:R-:W-:-:S12]  /*2500*/  HFMA2 R26, -RZ, RZ, 0, 0 ;  /* 0x00000000ff1a7431 */ /* 0x000fd800000001ff */
[----:B------:R-:W-:Y:S01]  /*2510*/  @!P0 FFMA R0, R0, 1.84467440737095516160e+19, RZ ;  /* 0x5f80000000008823 */ /* 0x000fe200000000ff */
[----:B------:R-:W-:-:S07]  /*2520*/  @!P0 VIADD R26, R26, 0x40 ;  /* 0x000000401a1a8836 */ /* 0x000fce0000000000 */
.L_x_146:
[----:B------:R-:W-:Y:S05]  /*2530*/  BSYNC.RELIABLE B3 ;  /* 0x0000000000037941 */ /* 0x000fea0003800100 */
.L_x_145:
[----:B------:R-:W-:Y:S01]  /*2540*/  LEA R31, R7, 0xc0800000, 0x17 ;  /* 0xc0800000071f7811 */ /* 0x000fe200078eb8ff */
[----:B------:R-:W-:Y:S01]  /*2550*/  UMOV UR5, 0x42c80000 ;  /* 0x42c8000000057882 */ /* 0x000fe20000000000 */
[----:B------:R-:W-:Y:S01]  /*2560*/  IADD3 R26, PT, PT, R26, 0x85, -R7 ;  /* 0x000000851a1a7810 */ /* 0x000fe20007ffe807 */
[----:B------:R-:W-:Y:S01]  /*2570*/  UIADD3 UR5, UPT, UPT, UR5, -0x3000000, URZ ;  /* 0xfd00000005057890 */ /* 0x000fe2000fffe0ff */
[----:B------:R-:W-:Y:S01]  /*2580*/  IADD3 R32, PT, PT, -R31, R0, RZ ;  /* 0x000000001f207210 */ /* 0x000fe20007ffe1ff */
[----:B------:R-:W-:Y:S03]  /*2590*/  BSSY.RECONVERGENT B3, `(.L_x_151) ;  /* 0x0000031000037945 */ /* 0x000fe60003800200 */
[----:B------:R-:W0:Y:S01]  /*25a0*/  MUFU.RCP R0, R32 ;  /* 0x0000002000007308 */ /* 0x000e220000001000 */
[----:B------:R-:W-:-:S04]  /*25b0*/  FADD.FTZ R30, -R32, -RZ ;  /* 0x800000ff201e7221 */ /* 0x000fc80000010100 */
[----:B0-----:R-:W-:-:S04]  /*25c0*/  FFMA R31, R0, R30, 1 ;  /* 0x3f800000001f7423 */ /* 0x001fc8000000001e */
[----:B------:R-:W-:-:S04]  /*25d0*/  FFMA R0, R0, R31, R0 ;  /* 0x0000001f00007223 */ /* 0x000fc80000000000 */
[----:B------:R-:W-:-:S04]  /*25e0*/  FFMA R31, R0, UR5, RZ ;  /* 0x00000005001f7c23 */ /* 0x000fc800080000ff */
[----:B------:R-:W-:-:S04]  /*25f0*/  FFMA R28, R30, R31, UR5 ;  /* 0x000000051e1c7e23 */ /* 0x000fc8000800001f */
[----:B------:R-:W-:-:S04]  /*2600*/  FFMA R31, R0, R28, R31 ;  /* 0x0000001c001f7223 */ /* 0x000fc8000000001f */
[----:B------:R-:W-:-:S04]  /*2610*/  FFMA R30, R30, R31, UR5 ;  /* 0x000000051e1e7e23 */ /* 0x000fc8000800001f */
[----:B------:R-:W-:-:S05]  /*2620*/  FFMA R28, R0, R30, R31 ;  /* 0x0000001e001c7223 */ /* 0x000fca000000001f */
[----:B------:R-:W-:-:S04]  /*2630*/  SHF.R.U32.HI R32, RZ, 0x17, R28 ;  /* 0x00000017ff207819 */ /* 0x000fc8000001161c */
[----:B------:R-:W-:-:S04]  /*2640*/  LOP3.LUT R7, R32, 0xff, RZ, 0xc0, !PT ;  /* 0x000000ff20077812 */ /* 0x000fc800078ec0ff */
[----:B------:R-:W-:-:S05]  /*2650*/  IADD3 R7, PT, PT, R7, R26, RZ ;  /* 0x0000001a07077210 */ /* 0x000fca0007ffe0ff */
[----:B------:R-:W-:-:S05]  /*2660*/  VIADD R32, R7, 0xffffffff ;  /* 0xffffffff07207836 */ /* 0x000fca0000000000 */
        /* <DEDUP_REMOVED lines=9> */
[-CC-:B------:R-:W-:Y:S01]  /*2700*/  FFMA.RZ R26, R0, R30.reuse, R31.reuse ;  /* 0x0000001e001a7223 */ /* 0x180fe2000000c01f */
[C---:B------:R-:W-:Y:S02]  /*2710*/  IADD3 R33, PT, PT, R7.reuse, 0x20, RZ ;  /* 0x0000002007217810 */ /* 0x040fe40007ffe0ff */
[C---:B------:R-:W-:Y:S02]  /*2720*/  ISETP.NE.AND P3, PT, R7.reuse, RZ, PT ;  /* 0x000000ff0700720c */ /* 0x040fe40003f65270 */
[----:B------:R-:W-:Y:S01]  /*2730*/  LOP3.LUT R32, R26, 0x7fffff, RZ, 0xc0, !PT ;  /* 0x007fffff1a207812 */ /* 0x000fe200078ec0ff */
[CCC-:B------:R-:W-:Y:S01]  /*2740*/  FFMA.RP R26, R0.reuse, R30.reuse, R31.reuse ;  /* 0x0000001e001a7223 */ /* 0x1c0fe2000000801f */
[----:B------:R-:W-:Y:S01]  /*2750*/  FFMA.RM R31, R0, R30, R31 ;  /* 0x0000001e001f7223 */ /* 0x000fe2000000401f */
[----:B------:R-:W-:Y:S02]  /*2760*/  ISETP.NE.AND P1, PT, R7, RZ, PT ;  /* 0x000000ff0700720c */ /* 0x000fe40003f25270 */
[----:B------:R-:W-:-:S02]  /*2770*/  LOP3.LUT R32, R32, 0x800000, RZ, 0xfc, !PT ;  /* 0x0080000020207812 */ /* 0x000fc400078efcff */
        /* <DEDUP_REMOVED lines=10> */
[----:B------:R-:W-:-:S05]  /*2820*/  LOP3.LUT R0, R0, R7, RZ, 0xc0, !PT ;  /* 0x0000000700007212 */ /* 0x000fca00078ec0ff */
[----:B------:R-:W-:-:S05]  /*2830*/  IMAD.IADD R31, R31, 0x1, R0 ;  /* 0x000000011f1f7824 */ /* 0x000fca00078e0200 */
[----:B------:R-:W-:Y:S01]  /*2840*/  LOP3.LUT R28, R31, R28, RZ, 0xfc, !PT ;  /* 0x0000001c1f1c7212 */ /* 0x000fe200078efcff */
[----:B------:R-:W-:Y:S06]  /*2850*/  BRA `(.L_x_154) ;  /* 0x0000000000107947 */ /* 0x000fec0003800000 */
.L_x_153:
[----:B------:R-:W-:-:S04]  /*2860*/  LOP3.LUT R28, R28, 0x80000000, RZ, 0xc0, !PT ;  /* 0x800000001c1c7812 */ /* 0x000fc800078ec0ff */
[----:B------:R-:W-:Y:S01]  /*2870*/  LOP3.LUT R28, R28, 0x7f800000, RZ, 0xfc, !PT ;  /* 0x7f8000001c1c7812 */ /* 0x000fe200078efcff */
[----:B------:R-:W-:Y:S06]  /*2880*/  BRA `(.L_x_154) ;  /* 0x0000000000047947 */ /* 0x000fec0003800000 */
.L_x_152:
[----:B------:R-:W-:-:S07]  /*2890*/  LEA R28, R26, R28, 0x17 ;  /* 0x0000001c1a1c7211 */ /* 0x000fce00078eb8ff */
.L_x_154:
[----:B------:R-:W-:Y:S05]  /*28a0*/  BSYNC.RECONVERGENT B3 ;  /* 0x0000000000037941 */ /* 0x000fea0003800200 */
.L_x_151:
[----:B------:R-:W-:Y:S05]  /*28b0*/  BRA `(.L_x_155) ;  /* 0x0000000000207947 */ /* 0x000fea0003800000 */
.L_x_150:
[----:B------:R-:W-:-:S04]  /*28c0*/  LOP3.LUT R0, R0, 0x80000000, R26, 0x48, !PT ;  /* 0x8000000000007812 */ /* 0x000fc800078e481a */
[----:B------:R-:W-:Y:S01]  /*28d0*/  LOP3.LUT R28, R0, 0x7f800000, RZ, 0xfc, !PT ;  /* 0x7f800000001c7812 */ /* 0x000fe200078efcff */
[----:B------:R-:W-:Y:S06]  /*28e0*/  BRA `(.L_x_155) ;  /* 0x0000000000147947 */ /* 0x000fec0003800000 */
.L_x_149:
[----:B------:R-:W-:Y:S01]  /*28f0*/  LOP3.LUT R28, R0, 0x80000000, R26, 0x48, !PT ;  /* 0x80000000001c7812 */ /* 0x000fe200078e481a */
[----:B------:R-:W-:Y:S06]  /*2900*/  BRA `(.L_x_155) ;  /* 0x00000000000c7947 */ /* 0x000fec0003800000 */
.L_x_148:
[----:B------:R-:W0:Y:S01]  /*2910*/  MUFU.RSQ R28, -QNAN ;  /* 0xffc00000001c7908 */ /* 0x000e220000001400 */
[----:B------:R-:W-:Y:S05]  /*2920*/  BRA `(.L_x_155) ;  /* 0x0000000000047947 */ /* 0x000fea0003800000 */
.L_x_147:
[----:B------:R-:W-:-:S07]  /*2930*/  FADD.FTZ R28, R0, 100 ;  /* 0x42c80000001c7421 */ /* 0x000fce0000010000 */
.L_x_155:
[----:B------:R-:W-:Y:S05]  /*2940*/  BSYNC.RECONVERGENT B0 ;  /* 0x0000000000007941 */ /* 0x000fea0003800200 */
.L_x_144:
[----:B------:R-:W-:-:S04]  /*2950*/  HFMA2 R7, -RZ, RZ, 0, 0 ;  /* 0x00000000ff077431 */ /* 0x000fc800000001ff */
[----:B0-----:R-:W-:Y:S05]  /*2960*/  RET.REL.NODEC R6 `(di_batch_from_precomputed_f32) ;  /* 0xffffffd406a47950 */ /* 0x001fea0003c3ffff */
.L_x_156:
        /* <DEDUP_REMOVED lines=9> */
.L_x_160:


//--------------------- .nv.shared.reserved.0     --------------------------
	.section	.nv.shared.reserved.0,"aw",@nobits
	.weak		__nv_reservedSMEM_offset_0_alias
	.size		__nv_reservedSMEM_offset_0_alias, 0, 64
	.other		__nv_reservedSMEM_offset_0_alias,@"STO_CUDA_RESERVED_SHARED STV_DEFAULT"
__nv_reservedSMEM_offset_0_alias:
	.zero		0
	.zero		64


//--------------------- .nv.shared.di_batch_from_precomputed_f32 --------------------------
	.section	.nv.shared.di_batch_from_precomputed_f32,"aw",@nobits
	.sectionflags	@""
	.align	4
.nv.shared.di_batch_from_precomputed_f32:
	.zero		1152


//--------------------- .nv.constant0.di_many_series_one_param_f32 --------------------------
	.section	.nv.constant0.di_many_series_one_param_f32,"a",@progbits
	.sectionflags	@""
	.align	4
.nv.constant0.di_many_series_one_param_f32:
	.zero		960


//--------------------- .nv.constant0.di_batch_from_precomputed_f32 --------------------------
	.section	.nv.constant0.di_batch_from_precomputed_f32,"a",@progbits
	.sectionflags	@""
	.align	4
.nv.constant0.di_batch_from_precomputed_f32:
	.zero		968


//--------------------- SYMBOLS --------------------------

	.type		.nv.reservedSmem.offset0,@object
	.size		.nv.reservedSmem.offset0,0x4
	.type		.nv.reservedSmem.cap,@object
	.size		.nv.reservedSmem.cap,0x4
